//
// Generated by NVIDIA NVVM Compiler
//
// Compiler Build ID: CL-36424714
// Cuda compilation tools, release 13.0, V13.0.88
// Based on NVVM 20.0.0
//

.version 9.0
.target sm_100
.address_size 64

	// .globl	_Z19computeRowColAbsSumP9MatrixCSRP9MatrixCSCPbf
.extern .func  (.param .b32 func_retval0) vprintf
(
	.param .b64 vprintf_param_0,
	.param .b64 vprintf_param_1
)
;
.global .align 1 .b8 $str[19] = {78, 101, 105, 103, 104, 98, 111, 117, 114, 115, 32, 102, 111, 114, 32, 37, 100, 10};
.global .align 1 .b8 $str$1[8] = {37, 100, 32, 37, 108, 102, 10};
.global .align 1 .b8 $str$2[2] = {10};

.visible .entry _Z19computeRowColAbsSumP9MatrixCSRP9MatrixCSCPbf(
	.param .u64 .ptr .align 1 _Z19computeRowColAbsSumP9MatrixCSRP9MatrixCSCPbf_param_0,
	.param .u64 .ptr .align 1 _Z19computeRowColAbsSumP9MatrixCSRP9MatrixCSCPbf_param_1,
	.param .u64 .ptr .align 1 _Z19computeRowColAbsSumP9MatrixCSRP9MatrixCSCPbf_param_2,
	.param .f32 _Z19computeRowColAbsSumP9MatrixCSRP9MatrixCSCPbf_param_3
)
{
	.reg .pred 	%p<29>;
	.reg .b16 	%rs<2>;
	.reg .b32 	%r<41>;
	.reg .b32 	%f<45>;
	.reg .b64 	%rd<66>;

	ld.param.u64 	%rd5, [_Z19computeRowColAbsSumP9MatrixCSRP9MatrixCSCPbf_param_0];
	ld.param.u64 	%rd6, [_Z19computeRowColAbsSumP9MatrixCSRP9MatrixCSCPbf_param_1];
	ld.param.u64 	%rd4, [_Z19computeRowColAbsSumP9MatrixCSRP9MatrixCSCPbf_param_2];
	ld.param.f32 	%f16, [_Z19computeRowColAbsSumP9MatrixCSRP9MatrixCSCPbf_param_3];
	cvta.to.global.u64 	%rd1, %rd6;
	cvta.to.global.u64 	%rd2, %rd5;
	mov.u32 	%r22, %ctaid.x;
	mov.u32 	%r23, %ntid.x;
	mov.u32 	%r24, %tid.x;
	mad.lo.s32 	%r1, %r22, %r23, %r24;
	ld.global.u32 	%r25, [%rd2];
	setp.ge.s32 	%p7, %r1, %r25;
	@%p7 bra 	$L__BB0_29;
	ld.global.u64 	%rd7, [%rd2+16];
	cvta.to.global.u64 	%rd8, %rd7;
	mul.wide.s32 	%rd9, %r1, 4;
	add.s64 	%rd10, %rd8, %rd9;
	ld.global.u32 	%r40, [%rd10];
	ld.global.u32 	%r39, [%rd10+4];
	ld.global.u64 	%rd11, [%rd1+24];
	cvta.to.global.u64 	%rd12, %rd11;
	add.s64 	%rd13, %rd12, %rd9;
	ld.global.u32 	%r38, [%rd13];
	ld.global.u32 	%r5, [%rd13+4];
	setp.lt.s32 	%p28, %r40, %r39;
	setp.lt.s32 	%p27, %r38, %r5;
	or.pred  	%p9, %p28, %p27;
	mov.f32 	%f42, 0f00000000;
	not.pred 	%p10, %p9;
	@%p10 bra 	$L__BB0_23;
	mov.f32 	%f42, 0f00000000;
	mov.u32 	%r37, %r40;
$L__BB0_3:
	and.pred  	%p11, %p28, %p27;
	not.pred 	%p12, %p11;
	@%p12 bra 	$L__BB0_15;
	ld.global.u64 	%rd30, [%rd2+24];
	cvta.to.global.u64 	%rd31, %rd30;
	mul.wide.s32 	%rd32, %r37, 4;
	add.s64 	%rd33, %rd31, %rd32;
	ld.global.u32 	%r8, [%rd33];
	ld.global.u64 	%rd34, [%rd1+16];
	cvta.to.global.u64 	%rd35, %rd34;
	mul.wide.s32 	%rd36, %r38, 4;
	add.s64 	%rd37, %rd35, %rd36;
	ld.global.u32 	%r9, [%rd37];
	setp.ge.s32 	%p16, %r8, %r9;
	@%p16 bra 	$L__BB0_8;
	setp.eq.s32 	%p20, %r8, %r1;
	@%p20 bra 	$L__BB0_7;
	ld.global.u64 	%rd50, [%rd2+32];
	cvta.to.global.u64 	%rd51, %rd50;
	add.s64 	%rd53, %rd51, %rd32;
	ld.global.f32 	%f29, [%rd53];
	abs.f32 	%f30, %f29;
	fma.rn.f32 	%f42, %f30, 0f3F000000, %f42;
$L__BB0_7:
	add.s32 	%r37, %r37, 1;
	bra.uni 	$L__BB0_22;
$L__BB0_8:
	setp.le.s32 	%p17, %r8, %r9;
	@%p17 bra 	$L__BB0_12;
	setp.eq.s32 	%p19, %r9, %r1;
	@%p19 bra 	$L__BB0_11;
	ld.global.u64 	%rd46, [%rd1+32];
	cvta.to.global.u64 	%rd47, %rd46;
	add.s64 	%rd49, %rd47, %rd36;
	ld.global.f32 	%f27, [%rd49];
	abs.f32 	%f28, %f27;
	fma.rn.f32 	%f42, %f28, 0f3F000000, %f42;
$L__BB0_11:
	add.s32 	%r38, %r38, 1;
	bra.uni 	$L__BB0_22;
$L__BB0_12:
	setp.eq.s32 	%p18, %r8, %r1;
	@%p18 bra 	$L__BB0_14;
	ld.global.u64 	%rd38, [%rd2+32];
	cvta.to.global.u64 	%rd39, %rd38;
	add.s64 	%rd41, %rd39, %rd32;
	ld.global.f32 	%f23, [%rd41];
	ld.global.u64 	%rd42, [%rd1+32];
	cvta.to.global.u64 	%rd43, %rd42;
	add.s64 	%rd45, %rd43, %rd36;
	ld.global.f32 	%f24, [%rd45];
	add.f32 	%f25, %f23, %f24;
	abs.f32 	%f26, %f25;
	fma.rn.f32 	%f42, %f26, 0f3F000000, %f42;
$L__BB0_14:
	add.s32 	%r37, %r37, 1;
	add.s32 	%r38, %r38, 1;
	bra.uni 	$L__BB0_22;
$L__BB0_15:
	not.pred 	%p13, %p28;
	@%p13 bra 	$L__BB0_19;
	ld.global.u64 	%rd22, [%rd2+24];
	cvta.to.global.u64 	%rd23, %rd22;
	mul.wide.s32 	%rd24, %r37, 4;
	add.s64 	%rd25, %rd23, %rd24;
	ld.global.u32 	%r27, [%rd25];
	setp.eq.s32 	%p15, %r27, %r1;
	@%p15 bra 	$L__BB0_18;
	ld.global.u64 	%rd26, [%rd2+32];
	cvta.to.global.u64 	%rd27, %rd26;
	add.s64 	%rd29, %rd27, %rd24;
	ld.global.f32 	%f21, [%rd29];
	abs.f32 	%f22, %f21;
	fma.rn.f32 	%f42, %f22, 0f3F000000, %f42;
$L__BB0_18:
	add.s32 	%r37, %r37, 1;
	bra.uni 	$L__BB0_22;
$L__BB0_19:
	ld.global.u64 	%rd14, [%rd1+16];
	cvta.to.global.u64 	%rd15, %rd14;
	mul.wide.s32 	%rd16, %r38, 4;
	add.s64 	%rd17, %rd15, %rd16;
	ld.global.u32 	%r26, [%rd17];
	setp.eq.s32 	%p14, %r26, %r1;
	@%p14 bra 	$L__BB0_21;
	ld.global.u64 	%rd18, [%rd1+32];
	cvta.to.global.u64 	%rd19, %rd18;
	add.s64 	%rd21, %rd19, %rd16;
	ld.global.f32 	%f19, [%rd21];
	abs.f32 	%f20, %f19;
	fma.rn.f32 	%f42, %f20, 0f3F000000, %f42;
$L__BB0_21:
	add.s32 	%r38, %r38, 1;
$L__BB0_22:
	setp.lt.s32 	%p28, %r37, %r39;
	setp.lt.s32 	%p27, %r38, %r5;
	or.pred  	%p21, %p28, %p27;
	@%p21 bra 	$L__BB0_3;
$L__BB0_23:
	setp.eq.s32 	%p22, %r40, %r39;
	mov.f32 	%f44, 0f00000000;
	@%p22 bra 	$L__BB0_28;
	ld.global.u64 	%rd54, [%rd2+24];
	cvta.to.global.u64 	%rd3, %rd54;
$L__BB0_25:
	add.s32 	%r28, %r39, %r40;
	shr.u32 	%r29, %r28, 31;
	add.s32 	%r30, %r28, %r29;
	shr.s32 	%r31, %r30, 1;
	mul.wide.s32 	%rd55, %r31, 4;
	add.s64 	%rd56, %rd3, %rd55;
	ld.global.u32 	%r32, [%rd56];
	setp.lt.s32 	%p23, %r32, %r1;
	add.s32 	%r33, %r31, 1;
	selp.b32 	%r40, %r33, %r40, %p23;
	selp.b32 	%r39, %r39, %r31, %p23;
	setp.ne.s32 	%p24, %r40, %r39;
	@%p24 bra 	$L__BB0_25;
	mul.wide.s32 	%rd57, %r40, 4;
	add.s64 	%rd58, %rd3, %rd57;
	ld.global.u32 	%r34, [%rd58];
	setp.ne.s32 	%p25, %r34, %r1;
	@%p25 bra 	$L__BB0_28;
	ld.global.u64 	%rd59, [%rd2+32];
	cvta.to.global.u64 	%rd60, %rd59;
	add.s64 	%rd62, %rd60, %rd57;
	ld.global.f32 	%f44, [%rd62];
$L__BB0_28:
	cvt.s64.s32 	%rd63, %r1;
	add.f32 	%f33, %f16, 0fC0000000;
	div.rn.f32 	%f34, %f16, %f33;
	mul.f32 	%f35, %f34, %f42;
	setp.ge.f32 	%p26, %f44, %f35;
	selp.u16 	%rs1, 1, 0, %p26;
	cvta.to.global.u64 	%rd64, %rd4;
	add.s64 	%rd65, %rd64, %rd63;
	st.global.u8 	[%rd65], %rs1;
$L__BB0_29:
	ret;

}
	// .globl	_Z9comptueSiP9MatrixCSRP9MatrixCSCPf
.visible .entry _Z9comptueSiP9MatrixCSRP9MatrixCSCPf(
	.param .u64 .ptr .align 1 _Z9comptueSiP9MatrixCSRP9MatrixCSCPf_param_0,
	.param .u64 .ptr .align 1 _Z9comptueSiP9MatrixCSRP9MatrixCSCPf_param_1,
	.param .u64 .ptr .align 1 _Z9comptueSiP9MatrixCSRP9MatrixCSCPf_param_2
)
{
	.reg .pred 	%p<24>;
	.reg .b32 	%r<28>;
	.reg .b32 	%f<32>;
	.reg .b64 	%rd<56>;

	ld.param.u64 	%rd4, [_Z9comptueSiP9MatrixCSRP9MatrixCSCPf_param_0];
	ld.param.u64 	%rd5, [_Z9comptueSiP9MatrixCSRP9MatrixCSCPf_param_1];
	ld.param.u64 	%rd3, [_Z9comptueSiP9MatrixCSRP9MatrixCSCPf_param_2];
	cvta.to.global.u64 	%rd1, %rd5;
	cvta.to.global.u64 	%rd2, %rd4;
	mov.u32 	%r18, %ctaid.x;
	mov.u32 	%r19, %ntid.x;
	mov.u32 	%r20, %tid.x;
	mad.lo.s32 	%r1, %r18, %r19, %r20;
	ld.global.u32 	%r21, [%rd2];
	setp.ge.s32 	%p7, %r1, %r21;
	@%p7 bra 	$L__BB1_24;
	ld.global.u64 	%rd6, [%rd2+16];
	cvta.to.global.u64 	%rd7, %rd6;
	mul.wide.s32 	%rd8, %r1, 4;
	add.s64 	%rd9, %rd7, %rd8;
	ld.global.u32 	%r26, [%rd9];
	ld.global.u32 	%r3, [%rd9+4];
	ld.global.u64 	%rd10, [%rd1+24];
	cvta.to.global.u64 	%rd11, %rd10;
	add.s64 	%rd12, %rd11, %rd8;
	ld.global.u32 	%r27, [%rd12];
	ld.global.u32 	%r5, [%rd12+4];
	setp.lt.s32 	%p23, %r26, %r3;
	setp.lt.s32 	%p22, %r27, %r5;
	or.pred  	%p9, %p23, %p22;
	mov.f32 	%f30, 0f00000000;
	not.pred 	%p10, %p9;
	@%p10 bra 	$L__BB1_23;
	mov.f32 	%f30, 0f00000000;
$L__BB1_3:
	and.pred  	%p11, %p23, %p22;
	not.pred 	%p12, %p11;
	@%p12 bra 	$L__BB1_15;
	ld.global.u64 	%rd29, [%rd2+24];
	cvta.to.global.u64 	%rd30, %rd29;
	mul.wide.s32 	%rd31, %r26, 4;
	add.s64 	%rd32, %rd30, %rd31;
	ld.global.u32 	%r8, [%rd32];
	ld.global.u64 	%rd33, [%rd1+16];
	cvta.to.global.u64 	%rd34, %rd33;
	mul.wide.s32 	%rd35, %r27, 4;
	add.s64 	%rd36, %rd34, %rd35;
	ld.global.u32 	%r9, [%rd36];
	setp.ge.s32 	%p16, %r8, %r9;
	@%p16 bra 	$L__BB1_8;
	setp.eq.s32 	%p20, %r8, %r1;
	@%p20 bra 	$L__BB1_7;
	ld.global.u64 	%rd49, [%rd2+32];
	cvta.to.global.u64 	%rd50, %rd49;
	add.s64 	%rd52, %rd50, %rd31;
	ld.global.f32 	%f22, [%rd52];
	fma.rn.f32 	%f30, %f22, 0f3F000000, %f30;
$L__BB1_7:
	add.s32 	%r26, %r26, 1;
	bra.uni 	$L__BB1_22;
$L__BB1_8:
	setp.le.s32 	%p17, %r8, %r9;
	@%p17 bra 	$L__BB1_12;
	setp.eq.s32 	%p19, %r9, %r1;
	@%p19 bra 	$L__BB1_11;
	ld.global.u64 	%rd45, [%rd1+32];
	cvta.to.global.u64 	%rd46, %rd45;
	add.s64 	%rd48, %rd46, %rd35;
	ld.global.f32 	%f21, [%rd48];
	fma.rn.f32 	%f30, %f21, 0f3F000000, %f30;
$L__BB1_11:
	add.s32 	%r27, %r27, 1;
	bra.uni 	$L__BB1_22;
$L__BB1_12:
	setp.eq.s32 	%p18, %r8, %r1;
	@%p18 bra 	$L__BB1_14;
	ld.global.u64 	%rd37, [%rd2+32];
	cvta.to.global.u64 	%rd38, %rd37;
	add.s64 	%rd40, %rd38, %rd31;
	ld.global.f32 	%f18, [%rd40];
	ld.global.u64 	%rd41, [%rd1+32];
	cvta.to.global.u64 	%rd42, %rd41;
	add.s64 	%rd44, %rd42, %rd35;
	ld.global.f32 	%f19, [%rd44];
	add.f32 	%f20, %f18, %f19;
	fma.rn.f32 	%f30, %f20, 0f3F000000, %f30;
$L__BB1_14:
	add.s32 	%r26, %r26, 1;
	add.s32 	%r27, %r27, 1;
	bra.uni 	$L__BB1_22;
$L__BB1_15:
	not.pred 	%p13, %p23;
	@%p13 bra 	$L__BB1_19;
	ld.global.u64 	%rd21, [%rd2+24];
	cvta.to.global.u64 	%rd22, %rd21;
	mul.wide.s32 	%rd23, %r26, 4;
	add.s64 	%rd24, %rd22, %rd23;
	ld.global.u32 	%r23, [%rd24];
	setp.eq.s32 	%p15, %r23, %r1;
	@%p15 bra 	$L__BB1_18;
	ld.global.u64 	%rd25, [%rd2+32];
	cvta.to.global.u64 	%rd26, %rd25;
	add.s64 	%rd28, %rd26, %rd23;
	ld.global.f32 	%f17, [%rd28];
	fma.rn.f32 	%f30, %f17, 0f3F000000, %f30;
$L__BB1_18:
	add.s32 	%r26, %r26, 1;
	bra.uni 	$L__BB1_22;
$L__BB1_19:
	ld.global.u64 	%rd13, [%rd1+16];
	cvta.to.global.u64 	%rd14, %rd13;
	mul.wide.s32 	%rd15, %r27, 4;
	add.s64 	%rd16, %rd14, %rd15;
	ld.global.u32 	%r22, [%rd16];
	setp.eq.s32 	%p14, %r22, %r1;
	@%p14 bra 	$L__BB1_21;
	ld.global.u64 	%rd17, [%rd1+32];
	cvta.to.global.u64 	%rd18, %rd17;
	add.s64 	%rd20, %rd18, %rd15;
	ld.global.f32 	%f16, [%rd20];
	fma.rn.f32 	%f30, %f16, 0f3F000000, %f30;
$L__BB1_21:
	add.s32 	%r27, %r27, 1;
$L__BB1_22:
	setp.lt.s32 	%p23, %r26, %r3;
	setp.lt.s32 	%p22, %r27, %r5;
	or.pred  	%p21, %p23, %p22;
	@%p21 bra 	$L__BB1_3;
$L__BB1_23:
	neg.f32 	%f23, %f30;
	cvta.to.global.u64 	%rd53, %rd3;
	add.s64 	%rd55, %rd53, %rd8;
	st.global.f32 	[%rd55], %f23;
$L__BB1_24:
	ret;

}
	// .globl	_Z17sortNeighbourListP9MatrixCSRS0_PfPbfS2_
.visible .entry _Z17sortNeighbourListP9MatrixCSRS0_PfPbfS2_(
	.param .u64 .ptr .align 1 _Z17sortNeighbourListP9MatrixCSRS0_PfPbfS2__param_0,
	.param .u64 .ptr .align 1 _Z17sortNeighbourListP9MatrixCSRS0_PfPbfS2__param_1,
	.param .u64 .ptr .align 1 _Z17sortNeighbourListP9MatrixCSRS0_PfPbfS2__param_2,
	.param .u64 .ptr .align 1 _Z17sortNeighbourListP9MatrixCSRS0_PfPbfS2__param_3,
	.param .f32 _Z17sortNeighbourListP9MatrixCSRS0_PfPbfS2__param_4,
	.param .u64 .ptr .align 1 _Z17sortNeighbourListP9MatrixCSRS0_PfPbfS2__param_5
)
{
	.reg .pred 	%p<61>;
	.reg .b16 	%rs<5>;
	.reg .b32 	%r<186>;
	.reg .b32 	%f<111>;
	.reg .b64 	%rd<180>;

	ld.param.u64 	%rd26, [_Z17sortNeighbourListP9MatrixCSRS0_PfPbfS2__param_0];
	ld.param.u64 	%rd27, [_Z17sortNeighbourListP9MatrixCSRS0_PfPbfS2__param_1];
	ld.param.u64 	%rd28, [_Z17sortNeighbourListP9MatrixCSRS0_PfPbfS2__param_2];
	ld.param.f32 	%f27, [_Z17sortNeighbourListP9MatrixCSRS0_PfPbfS2__param_4];
	ld.param.u64 	%rd29, [_Z17sortNeighbourListP9MatrixCSRS0_PfPbfS2__param_5];
	cvta.to.global.u64 	%rd1, %rd29;
	cvta.to.global.u64 	%rd2, %rd28;
	cvta.to.global.u64 	%rd3, %rd27;
	cvta.to.global.u64 	%rd4, %rd26;
	mov.u32 	%r71, %ctaid.x;
	mov.u32 	%r72, %ntid.x;
	mov.u32 	%r73, %tid.x;
	mad.lo.s32 	%r1, %r71, %r72, %r73;
	ld.global.u32 	%r74, [%rd4];
	setp.ge.s32 	%p1, %r1, %r74;
	@%p1 bra 	$L__BB2_73;
	ld.global.u64 	%rd30, [%rd4+16];
	cvta.to.global.u64 	%rd31, %rd30;
	mul.wide.s32 	%rd32, %r1, 4;
	add.s64 	%rd33, %rd31, %rd32;
	ld.global.u32 	%r177, [%rd33];
	ld.global.u32 	%r3, [%rd33+4];
	setp.ge.s32 	%p2, %r177, %r3;
	@%p2 bra 	$L__BB2_73;
	add.s64 	%rd5, %rd2, %rd32;
	mov.u32 	%r159, %r177;
$L__BB2_3:
	add.s32 	%r5, %r159, 1;
	setp.ge.s32 	%p3, %r5, %r3;
	mov.u32 	%r160, %r5;
	@%p3 bra 	$L__BB2_47;
$L__BB2_4:
	ld.global.u64 	%rd35, [%rd3+24];
	cvta.to.global.u64 	%rd36, %rd35;
	mul.wide.s32 	%rd37, %r159, 4;
	add.s64 	%rd8, %rd36, %rd37;
	ld.global.u32 	%r7, [%rd8];
	mul.wide.s32 	%rd38, %r160, 4;
	add.s64 	%rd9, %rd36, %rd38;
	ld.global.u32 	%r8, [%rd9];
	ld.global.u64 	%rd39, [%rd4+16];
	cvta.to.global.u64 	%rd10, %rd39;
	add.s64 	%rd41, %rd10, %rd32;
	ld.global.u32 	%r174, [%rd41];
	ld.global.u32 	%r173, [%rd41+4];
	setp.eq.s32 	%p4, %r174, %r173;
	mov.f32 	%f99, 0f00000000;
	@%p4 bra 	$L__BB2_9;
	ld.global.u64 	%rd42, [%rd4+24];
	cvta.to.global.u64 	%rd11, %rd42;
	mov.u32 	%r161, %r173;
	mov.u32 	%r162, %r174;
$L__BB2_6:
	add.s32 	%r75, %r161, %r162;
	shr.u32 	%r76, %r75, 31;
	add.s32 	%r77, %r75, %r76;
	shr.s32 	%r78, %r77, 1;
	mul.wide.s32 	%rd43, %r78, 4;
	add.s64 	%rd44, %rd11, %rd43;
	ld.global.u32 	%r79, [%rd44];
	setp.lt.s32 	%p5, %r79, %r1;
	add.s32 	%r80, %r78, 1;
	selp.b32 	%r162, %r80, %r162, %p5;
	selp.b32 	%r161, %r161, %r78, %p5;
	setp.ne.s32 	%p6, %r162, %r161;
	@%p6 bra 	$L__BB2_6;
	mul.wide.s32 	%rd45, %r162, 4;
	add.s64 	%rd46, %rd11, %rd45;
	ld.global.u32 	%r81, [%rd46];
	setp.ne.s32 	%p7, %r81, %r1;
	@%p7 bra 	$L__BB2_9;
	ld.global.u64 	%rd47, [%rd4+32];
	cvta.to.global.u64 	%rd48, %rd47;
	add.s64 	%rd50, %rd48, %rd45;
	ld.global.f32 	%f99, [%rd50];
$L__BB2_9:
	mul.wide.s32 	%rd51, %r8, 4;
	add.s64 	%rd52, %rd10, %rd51;
	ld.global.u32 	%r168, [%rd52];
	ld.global.u32 	%r167, [%rd52+4];
	setp.eq.s32 	%p8, %r168, %r167;
	mov.f32 	%f100, 0f00000000;
	@%p8 bra 	$L__BB2_14;
	ld.global.u64 	%rd53, [%rd4+24];
	cvta.to.global.u64 	%rd12, %rd53;
	mov.u32 	%r163, %r167;
	mov.u32 	%r164, %r168;
$L__BB2_11:
	add.s32 	%r82, %r163, %r164;
	shr.u32 	%r83, %r82, 31;
	add.s32 	%r84, %r82, %r83;
	shr.s32 	%r85, %r84, 1;
	mul.wide.s32 	%rd54, %r85, 4;
	add.s64 	%rd55, %rd12, %rd54;
	ld.global.u32 	%r86, [%rd55];
	setp.lt.s32 	%p9, %r86, %r8;
	add.s32 	%r87, %r85, 1;
	selp.b32 	%r164, %r87, %r164, %p9;
	selp.b32 	%r163, %r163, %r85, %p9;
	setp.ne.s32 	%p10, %r164, %r163;
	@%p10 bra 	$L__BB2_11;
	mul.wide.s32 	%rd56, %r164, 4;
	add.s64 	%rd57, %rd12, %rd56;
	ld.global.u32 	%r88, [%rd57];
	setp.ne.s32 	%p11, %r88, %r8;
	@%p11 bra 	$L__BB2_14;
	ld.global.u64 	%rd58, [%rd4+32];
	cvta.to.global.u64 	%rd59, %rd58;
	add.s64 	%rd61, %rd59, %rd56;
	ld.global.f32 	%f100, [%rd61];
$L__BB2_14:
	mov.f32 	%f101, 0f00000000;
	@%p4 bra 	$L__BB2_19;
	ld.global.u64 	%rd62, [%rd4+24];
	cvta.to.global.u64 	%rd13, %rd62;
	mov.u32 	%r165, %r173;
	mov.u32 	%r166, %r174;
$L__BB2_16:
	add.s32 	%r89, %r165, %r166;
	shr.u32 	%r90, %r89, 31;
	add.s32 	%r91, %r89, %r90;
	shr.s32 	%r92, %r91, 1;
	mul.wide.s32 	%rd63, %r92, 4;
	add.s64 	%rd64, %rd13, %rd63;
	ld.global.u32 	%r93, [%rd64];
	setp.lt.s32 	%p13, %r93, %r8;
	add.s32 	%r94, %r92, 1;
	selp.b32 	%r166, %r94, %r166, %p13;
	selp.b32 	%r165, %r165, %r92, %p13;
	setp.ne.s32 	%p14, %r166, %r165;
	@%p14 bra 	$L__BB2_16;
	mul.wide.s32 	%rd65, %r166, 4;
	add.s64 	%rd66, %rd13, %rd65;
	ld.global.u32 	%r95, [%rd66];
	setp.ne.s32 	%p15, %r95, %r8;
	@%p15 bra 	$L__BB2_19;
	ld.global.u64 	%rd67, [%rd4+32];
	cvta.to.global.u64 	%rd68, %rd67;
	mul.wide.s32 	%rd69, %r166, 4;
	add.s64 	%rd70, %rd68, %rd69;
	ld.global.f32 	%f101, [%rd70];
$L__BB2_19:
	mov.f32 	%f102, 0f00000000;
	@%p8 bra 	$L__BB2_24;
	ld.global.u64 	%rd71, [%rd4+24];
	cvta.to.global.u64 	%rd14, %rd71;
$L__BB2_21:
	add.s32 	%r96, %r167, %r168;
	shr.u32 	%r97, %r96, 31;
	add.s32 	%r98, %r96, %r97;
	shr.s32 	%r99, %r98, 1;
	mul.wide.s32 	%rd72, %r99, 4;
	add.s64 	%rd73, %rd14, %rd72;
	ld.global.u32 	%r100, [%rd73];
	setp.lt.s32 	%p17, %r100, %r1;
	add.s32 	%r101, %r99, 1;
	selp.b32 	%r168, %r101, %r168, %p17;
	selp.b32 	%r167, %r167, %r99, %p17;
	setp.ne.s32 	%p18, %r168, %r167;
	@%p18 bra 	$L__BB2_21;
	mul.wide.s32 	%rd74, %r168, 4;
	add.s64 	%rd75, %rd14, %rd74;
	ld.global.u32 	%r102, [%rd75];
	setp.ne.s32 	%p19, %r102, %r1;
	@%p19 bra 	$L__BB2_24;
	ld.global.u64 	%rd76, [%rd4+32];
	cvta.to.global.u64 	%rd77, %rd76;
	add.s64 	%rd79, %rd77, %rd74;
	ld.global.f32 	%f102, [%rd79];
$L__BB2_24:
	rcp.rn.f32 	%f37, %f99;
	rcp.rn.f32 	%f38, %f100;
	add.f32 	%f39, %f37, %f38;
	rcp.rn.f32 	%f40, %f39;
	add.f32 	%f41, %f40, %f40;
	add.f32 	%f42, %f101, %f102;
	ld.global.f32 	%f9, [%rd5];
	sub.f32 	%f43, %f99, %f9;
	rcp.rn.f32 	%f44, %f43;
	mul.wide.s32 	%rd80, %r8, 4;
	add.s64 	%rd81, %rd2, %rd80;
	ld.global.f32 	%f45, [%rd81];
	sub.f32 	%f46, %f100, %f45;
	rcp.rn.f32 	%f47, %f46;
	add.f32 	%f48, %f44, %f47;
	rcp.rn.f32 	%f49, %f48;
	fma.rn.f32 	%f50, %f42, 0fBF000000, %f49;
	div.rn.f32 	%f10, %f41, %f50;
	mov.f32 	%f103, 0f00000000;
	@%p4 bra 	$L__BB2_29;
	ld.global.u64 	%rd82, [%rd4+24];
	cvta.to.global.u64 	%rd15, %rd82;
	mov.u32 	%r169, %r173;
	mov.u32 	%r170, %r174;
$L__BB2_26:
	add.s32 	%r103, %r169, %r170;
	shr.u32 	%r104, %r103, 31;
	add.s32 	%r105, %r103, %r104;
	shr.s32 	%r106, %r105, 1;
	mul.wide.s32 	%rd83, %r106, 4;
	add.s64 	%rd84, %rd15, %rd83;
	ld.global.u32 	%r107, [%rd84];
	setp.lt.s32 	%p21, %r107, %r1;
	add.s32 	%r108, %r106, 1;
	selp.b32 	%r170, %r108, %r170, %p21;
	selp.b32 	%r169, %r169, %r106, %p21;
	setp.ne.s32 	%p22, %r170, %r169;
	@%p22 bra 	$L__BB2_26;
	mul.wide.s32 	%rd85, %r170, 4;
	add.s64 	%rd86, %rd15, %rd85;
	ld.global.u32 	%r109, [%rd86];
	setp.ne.s32 	%p23, %r109, %r1;
	@%p23 bra 	$L__BB2_29;
	ld.global.u64 	%rd87, [%rd4+32];
	cvta.to.global.u64 	%rd88, %rd87;
	add.s64 	%rd90, %rd88, %rd85;
	ld.global.f32 	%f103, [%rd90];
$L__BB2_29:
	mul.wide.s32 	%rd91, %r7, 4;
	add.s64 	%rd92, %rd10, %rd91;
	ld.global.u32 	%r176, [%rd92];
	ld.global.u32 	%r175, [%rd92+4];
	setp.eq.s32 	%p24, %r176, %r175;
	mov.f32 	%f104, 0f00000000;
	@%p24 bra 	$L__BB2_34;
	ld.global.u64 	%rd93, [%rd4+24];
	cvta.to.global.u64 	%rd16, %rd93;
	mov.u32 	%r171, %r175;
	mov.u32 	%r172, %r176;
$L__BB2_31:
	add.s32 	%r110, %r171, %r172;
	shr.u32 	%r111, %r110, 31;
	add.s32 	%r112, %r110, %r111;
	shr.s32 	%r113, %r112, 1;
	mul.wide.s32 	%rd94, %r113, 4;
	add.s64 	%rd95, %rd16, %rd94;
	ld.global.u32 	%r114, [%rd95];
	setp.lt.s32 	%p25, %r114, %r7;
	add.s32 	%r115, %r113, 1;
	selp.b32 	%r172, %r115, %r172, %p25;
	selp.b32 	%r171, %r171, %r113, %p25;
	setp.ne.s32 	%p26, %r172, %r171;
	@%p26 bra 	$L__BB2_31;
	mul.wide.s32 	%rd96, %r172, 4;
	add.s64 	%rd97, %rd16, %rd96;
	ld.global.u32 	%r116, [%rd97];
	setp.ne.s32 	%p27, %r116, %r7;
	@%p27 bra 	$L__BB2_34;
	ld.global.u64 	%rd98, [%rd4+32];
	cvta.to.global.u64 	%rd99, %rd98;
	add.s64 	%rd101, %rd99, %rd96;
	ld.global.f32 	%f104, [%rd101];
$L__BB2_34:
	mov.f32 	%f105, 0f00000000;
	@%p4 bra 	$L__BB2_39;
	ld.global.u64 	%rd102, [%rd4+24];
	cvta.to.global.u64 	%rd17, %rd102;
$L__BB2_36:
	add.s32 	%r117, %r173, %r174;
	shr.u32 	%r118, %r117, 31;
	add.s32 	%r119, %r117, %r118;
	shr.s32 	%r120, %r119, 1;
	mul.wide.s32 	%rd103, %r120, 4;
	add.s64 	%rd104, %rd17, %rd103;
	ld.global.u32 	%r121, [%rd104];
	setp.lt.s32 	%p29, %r121, %r7;
	add.s32 	%r122, %r120, 1;
	selp.b32 	%r174, %r122, %r174, %p29;
	selp.b32 	%r173, %r173, %r120, %p29;
	setp.ne.s32 	%p30, %r174, %r173;
	@%p30 bra 	$L__BB2_36;
	mul.wide.s32 	%rd105, %r174, 4;
	add.s64 	%rd106, %rd17, %rd105;
	ld.global.u32 	%r123, [%rd106];
	setp.ne.s32 	%p31, %r123, %r7;
	@%p31 bra 	$L__BB2_39;
	ld.global.u64 	%rd107, [%rd4+32];
	cvta.to.global.u64 	%rd108, %rd107;
	add.s64 	%rd110, %rd108, %rd105;
	ld.global.f32 	%f105, [%rd110];
$L__BB2_39:
	mov.f32 	%f106, 0f00000000;
	@%p24 bra 	$L__BB2_44;
	ld.global.u64 	%rd111, [%rd4+24];
	cvta.to.global.u64 	%rd18, %rd111;
$L__BB2_41:
	add.s32 	%r124, %r175, %r176;
	shr.u32 	%r125, %r124, 31;
	add.s32 	%r126, %r124, %r125;
	shr.s32 	%r127, %r126, 1;
	mul.wide.s32 	%rd112, %r127, 4;
	add.s64 	%rd113, %rd18, %rd112;
	ld.global.u32 	%r128, [%rd113];
	setp.lt.s32 	%p33, %r128, %r1;
	add.s32 	%r129, %r127, 1;
	selp.b32 	%r176, %r129, %r176, %p33;
	selp.b32 	%r175, %r175, %r127, %p33;
	setp.ne.s32 	%p34, %r176, %r175;
	@%p34 bra 	$L__BB2_41;
	mul.wide.s32 	%rd114, %r176, 4;
	add.s64 	%rd115, %rd18, %rd114;
	ld.global.u32 	%r130, [%rd115];
	setp.ne.s32 	%p35, %r130, %r1;
	@%p35 bra 	$L__BB2_44;
	ld.global.u64 	%rd116, [%rd4+32];
	cvta.to.global.u64 	%rd117, %rd116;
	add.s64 	%rd119, %rd117, %rd114;
	ld.global.f32 	%f106, [%rd119];
$L__BB2_44:
	rcp.rn.f32 	%f58, %f103;
	rcp.rn.f32 	%f59, %f104;
	add.f32 	%f60, %f58, %f59;
	rcp.rn.f32 	%f61, %f60;
	add.f32 	%f62, %f61, %f61;
	add.f32 	%f63, %f105, %f106;
	sub.f32 	%f64, %f103, %f9;
	rcp.rn.f32 	%f65, %f64;
	mul.wide.s32 	%rd120, %r7, 4;
	add.s64 	%rd121, %rd2, %rd120;
	ld.global.f32 	%f66, [%rd121];
	sub.f32 	%f67, %f104, %f66;
	rcp.rn.f32 	%f68, %f67;
	add.f32 	%f69, %f65, %f68;
	rcp.rn.f32 	%f70, %f69;
	fma.rn.f32 	%f71, %f63, 0fBF000000, %f70;
	div.rn.f32 	%f72, %f62, %f71;
	setp.geu.f32 	%p36, %f10, %f72;
	@%p36 bra 	$L__BB2_46;
	st.global.u32 	[%rd8], %r8;
	st.global.u32 	[%rd9], %r7;
	ld.global.u64 	%rd122, [%rd3+32];
	cvta.to.global.u64 	%rd123, %rd122;
	mul.wide.s32 	%rd124, %r159, 4;
	add.s64 	%rd125, %rd123, %rd124;
	mul.wide.s32 	%rd126, %r160, 4;
	add.s64 	%rd127, %rd123, %rd126;
	ld.global.f32 	%f73, [%rd125];
	ld.global.f32 	%f74, [%rd127];
	st.global.f32 	[%rd125], %f74;
	st.global.f32 	[%rd127], %f73;
$L__BB2_46:
	add.s32 	%r160, %r160, 1;
	setp.lt.s32 	%p37, %r160, %r3;
	@%p37 bra 	$L__BB2_4;
$L__BB2_47:
	setp.eq.s32 	%p38, %r5, %r3;
	mov.u32 	%r159, %r5;
	@%p38 bra 	$L__BB2_48;
	bra.uni 	$L__BB2_3;
$L__BB2_48:
	ld.param.u64 	%rd179, [_Z17sortNeighbourListP9MatrixCSRS0_PfPbfS2__param_3];
	cvt.s64.s32 	%rd128, %r1;
	add.s64 	%rd6, %rd1, %rd128;
	cvta.to.global.u64 	%rd7, %rd179;
	mul.wide.s32 	%rd134, %r1, 4;
$L__BB2_49:
	ld.global.u64 	%rd129, [%rd3+24];
	cvta.to.global.u64 	%rd130, %rd129;
	mul.wide.s32 	%rd131, %r177, 4;
	add.s64 	%rd132, %rd130, %rd131;
	ld.global.u32 	%r49, [%rd132];
	ld.global.u64 	%rd133, [%rd4+16];
	cvta.to.global.u64 	%rd19, %rd133;
	add.s64 	%rd135, %rd19, %rd134;
	ld.global.u32 	%r183, [%rd135];
	ld.global.u32 	%r182, [%rd135+4];
	setp.eq.s32 	%p39, %r183, %r182;
	mov.f32 	%f107, 0f00000000;
	@%p39 bra 	$L__BB2_54;
	ld.global.u64 	%rd136, [%rd4+24];
	cvta.to.global.u64 	%rd20, %rd136;
	mov.u32 	%r178, %r182;
	mov.u32 	%r179, %r183;
$L__BB2_51:
	add.s32 	%r131, %r178, %r179;
	shr.u32 	%r132, %r131, 31;
	add.s32 	%r133, %r131, %r132;
	shr.s32 	%r134, %r133, 1;
	mul.wide.s32 	%rd137, %r134, 4;
	add.s64 	%rd138, %rd20, %rd137;
	ld.global.u32 	%r135, [%rd138];
	setp.lt.s32 	%p40, %r135, %r1;
	add.s32 	%r136, %r134, 1;
	selp.b32 	%r179, %r136, %r179, %p40;
	selp.b32 	%r178, %r178, %r134, %p40;
	setp.ne.s32 	%p41, %r179, %r178;
	@%p41 bra 	$L__BB2_51;
	mul.wide.s32 	%rd139, %r179, 4;
	add.s64 	%rd140, %rd20, %rd139;
	ld.global.u32 	%r137, [%rd140];
	setp.ne.s32 	%p42, %r137, %r1;
	@%p42 bra 	$L__BB2_54;
	ld.global.u64 	%rd141, [%rd4+32];
	cvta.to.global.u64 	%rd142, %rd141;
	add.s64 	%rd144, %rd142, %rd139;
	ld.global.f32 	%f107, [%rd144];
$L__BB2_54:
	mul.wide.s32 	%rd145, %r49, 4;
	add.s64 	%rd146, %rd19, %rd145;
	ld.global.u32 	%r185, [%rd146];
	ld.global.u32 	%r184, [%rd146+4];
	setp.eq.s32 	%p43, %r185, %r184;
	mov.f32 	%f108, 0f00000000;
	@%p43 bra 	$L__BB2_59;
	ld.global.u64 	%rd147, [%rd4+24];
	cvta.to.global.u64 	%rd21, %rd147;
	mov.u32 	%r180, %r184;
	mov.u32 	%r181, %r185;
$L__BB2_56:
	add.s32 	%r138, %r180, %r181;
	shr.u32 	%r139, %r138, 31;
	add.s32 	%r140, %r138, %r139;
	shr.s32 	%r141, %r140, 1;
	mul.wide.s32 	%rd148, %r141, 4;
	add.s64 	%rd149, %rd21, %rd148;
	ld.global.u32 	%r142, [%rd149];
	setp.lt.s32 	%p44, %r142, %r49;
	add.s32 	%r143, %r141, 1;
	selp.b32 	%r181, %r143, %r181, %p44;
	selp.b32 	%r180, %r180, %r141, %p44;
	setp.ne.s32 	%p45, %r181, %r180;
	@%p45 bra 	$L__BB2_56;
	mul.wide.s32 	%rd150, %r181, 4;
	add.s64 	%rd151, %rd21, %rd150;
	ld.global.u32 	%r144, [%rd151];
	setp.ne.s32 	%p46, %r144, %r49;
	@%p46 bra 	$L__BB2_59;
	ld.global.u64 	%rd152, [%rd4+32];
	cvta.to.global.u64 	%rd153, %rd152;
	add.s64 	%rd155, %rd153, %rd150;
	ld.global.f32 	%f108, [%rd155];
$L__BB2_59:
	setp.eq.s32 	%p47, %r183, %r182;
	mov.f32 	%f109, 0f00000000;
	@%p47 bra 	$L__BB2_64;
	ld.global.u64 	%rd156, [%rd4+24];
	cvta.to.global.u64 	%rd22, %rd156;
$L__BB2_61:
	add.s32 	%r145, %r182, %r183;
	shr.u32 	%r146, %r145, 31;
	add.s32 	%r147, %r145, %r146;
	shr.s32 	%r148, %r147, 1;
	mul.wide.s32 	%rd157, %r148, 4;
	add.s64 	%rd158, %rd22, %rd157;
	ld.global.u32 	%r149, [%rd158];
	setp.lt.s32 	%p48, %r149, %r49;
	add.s32 	%r150, %r148, 1;
	selp.b32 	%r183, %r150, %r183, %p48;
	selp.b32 	%r182, %r182, %r148, %p48;
	setp.ne.s32 	%p49, %r183, %r182;
	@%p49 bra 	$L__BB2_61;
	mul.wide.s32 	%rd159, %r183, 4;
	add.s64 	%rd160, %rd22, %rd159;
	ld.global.u32 	%r151, [%rd160];
	setp.ne.s32 	%p50, %r151, %r49;
	@%p50 bra 	$L__BB2_64;
	ld.global.u64 	%rd161, [%rd4+32];
	cvta.to.global.u64 	%rd162, %rd161;
	add.s64 	%rd164, %rd162, %rd159;
	ld.global.f32 	%f109, [%rd164];
$L__BB2_64:
	setp.eq.s32 	%p51, %r185, %r184;
	mov.f32 	%f110, 0f00000000;
	@%p51 bra 	$L__BB2_69;
	ld.global.u64 	%rd165, [%rd4+24];
	cvta.to.global.u64 	%rd23, %rd165;
$L__BB2_66:
	add.s32 	%r152, %r184, %r185;
	shr.u32 	%r153, %r152, 31;
	add.s32 	%r154, %r152, %r153;
	shr.s32 	%r155, %r154, 1;
	mul.wide.s32 	%rd166, %r155, 4;
	add.s64 	%rd167, %rd23, %rd166;
	ld.global.u32 	%r156, [%rd167];
	setp.lt.s32 	%p52, %r156, %r1;
	add.s32 	%r157, %r155, 1;
	selp.b32 	%r185, %r157, %r185, %p52;
	selp.b32 	%r184, %r184, %r155, %p52;
	setp.ne.s32 	%p53, %r185, %r184;
	@%p53 bra 	$L__BB2_66;
	mul.wide.s32 	%rd168, %r185, 4;
	add.s64 	%rd169, %rd23, %rd168;
	ld.global.u32 	%r158, [%rd169];
	setp.ne.s32 	%p54, %r158, %r1;
	@%p54 bra 	$L__BB2_69;
	ld.global.u64 	%rd170, [%rd4+32];
	cvta.to.global.u64 	%rd171, %rd170;
	add.s64 	%rd173, %rd171, %rd168;
	ld.global.f32 	%f110, [%rd173];
$L__BB2_69:
	cvt.s64.s32 	%rd174, %r177;
	rcp.rn.f32 	%f83, %f107;
	rcp.rn.f32 	%f84, %f108;
	add.f32 	%f85, %f83, %f84;
	rcp.rn.f32 	%f86, %f85;
	add.f32 	%f87, %f86, %f86;
	add.f32 	%f88, %f109, %f110;
	ld.global.f32 	%f89, [%rd5];
	sub.f32 	%f90, %f107, %f89;
	rcp.rn.f32 	%f91, %f90;
	add.s64 	%rd176, %rd2, %rd145;
	ld.global.f32 	%f92, [%rd176];
	sub.f32 	%f93, %f108, %f92;
	rcp.rn.f32 	%f94, %f93;
	add.f32 	%f95, %f91, %f94;
	rcp.rn.f32 	%f96, %f95;
	fma.rn.f32 	%f97, %f88, 0fBF000000, %f96;
	div.rn.f32 	%f98, %f87, %f97;
	setp.gt.f32 	%p55, %f98, 0f00000000;
	setp.le.f32 	%p56, %f98, %f27;
	and.pred  	%p57, %p55, %p56;
	selp.u16 	%rs1, 1, 0, %p57;
	add.s64 	%rd24, %rd7, %rd174;
	st.global.u8 	[%rd24], %rs1;
	ld.global.u8 	%rs2, [%rd6];
	setp.ne.s16 	%p58, %rs2, 0;
	@%p58 bra 	$L__BB2_71;
	cvt.s64.s32 	%rd177, %r49;
	add.s64 	%rd178, %rd1, %rd177;
	ld.global.u8 	%rs3, [%rd178];
	setp.eq.s16 	%p59, %rs3, 0;
	@%p59 bra 	$L__BB2_72;
$L__BB2_71:
	mov.b16 	%rs4, 0;
	st.global.u8 	[%rd24], %rs4;
$L__BB2_72:
	add.s32 	%r177, %r177, 1;
	setp.ne.s32 	%p60, %r177, %r3;
	@%p60 bra 	$L__BB2_49;
$L__BB2_73:
	ret;

}
	// .globl	_Z18printNeighbourListP9MatrixCSRS0_Pf
.visible .entry _Z18printNeighbourListP9MatrixCSRS0_Pf(
	.param .u64 .ptr .align 1 _Z18printNeighbourListP9MatrixCSRS0_Pf_param_0,
	.param .u64 .ptr .align 1 _Z18printNeighbourListP9MatrixCSRS0_Pf_param_1,
	.param .u64 .ptr .align 1 _Z18printNeighbourListP9MatrixCSRS0_Pf_param_2
)
{
	.local .align 16 .b8 	__local_depot3[16];
	.reg .b64 	%SP;
	.reg .b64 	%SPL;
	.reg .pred 	%p<21>;
	.reg .b32 	%r<75>;
	.reg .b32 	%f<37>;
	.reg .b64 	%rd<64>;
	.reg .b64 	%fd<2>;

	mov.u64 	%SPL, __local_depot3;
	cvta.local.u64 	%SP, %SPL;
	ld.param.u64 	%rd11, [_Z18printNeighbourListP9MatrixCSRS0_Pf_param_0];
	ld.param.u64 	%rd12, [_Z18printNeighbourListP9MatrixCSRS0_Pf_param_1];
	ld.param.u64 	%rd13, [_Z18printNeighbourListP9MatrixCSRS0_Pf_param_2];
	cvta.to.global.u64 	%rd1, %rd13;
	cvta.to.global.u64 	%rd2, %rd12;
	add.u64 	%rd14, %SP, 0;
	add.u64 	%rd3, %SPL, 0;
	ld.global.u32 	%r28, [%rd2];
	setp.lt.s32 	%p1, %r28, 1;
	@%p1 bra 	$L__BB3_26;
	cvta.to.global.u64 	%rd4, %rd11;
	mov.b32 	%r65, 0;
	mov.u64 	%rd18, $str;
	bra.uni 	$L__BB3_3;
$L__BB3_2:
	ld.global.u32 	%r62, [%rd2];
	setp.ge.s32 	%p20, %r65, %r62;
	@%p20 bra 	$L__BB3_26;
$L__BB3_3:
	mov.u32 	%r1, %r65;
	ld.global.u64 	%rd15, [%rd2+16];
	mul.wide.u32 	%rd16, %r1, 4;
	add.s64 	%rd17, %rd15, %rd16;
	ld.u32 	%r66, [%rd17];
	add.s32 	%r65, %r1, 1;
	ld.u32 	%r4, [%rd17+4];
	st.local.u32 	[%rd3], %r1;
	cvta.global.u64 	%rd19, %rd18;
	{ // callseq 0, 0
	.param .b64 param0;
	st.param.b64 	[param0], %rd19;
	.param .b64 param1;
	st.param.b64 	[param1], %rd14;
	.param .b32 retval0;
	call.uni (retval0), 
	vprintf, 
	(
	param0, 
	param1
	);
	ld.param.b32 	%r30, [retval0];
	} // callseq 0
	setp.ge.s32 	%p2, %r66, %r4;
	@%p2 bra 	$L__BB3_2;
	add.s64 	%rd5, %rd1, %rd16;
$L__BB3_5:
	ld.global.u64 	%rd22, [%rd2+24];
	mul.wide.s32 	%rd23, %r66, 4;
	add.s64 	%rd24, %rd22, %rd23;
	ld.u32 	%r6, [%rd24];
	ld.global.u64 	%rd6, [%rd4+16];
	mul.wide.u32 	%rd25, %r1, 4;
	add.s64 	%rd26, %rd6, %rd25;
	ld.u32 	%r72, [%rd26];
	ld.u32 	%r71, [%rd26+4];
	setp.eq.s32 	%p3, %r72, %r71;
	mov.f32 	%f33, 0f00000000;
	@%p3 bra 	$L__BB3_10;
	ld.global.u64 	%rd7, [%rd4+24];
	mov.u32 	%r67, %r71;
	mov.u32 	%r68, %r72;
$L__BB3_7:
	add.s32 	%r32, %r67, %r68;
	shr.u32 	%r33, %r32, 31;
	add.s32 	%r34, %r32, %r33;
	shr.s32 	%r35, %r34, 1;
	mul.wide.s32 	%rd27, %r35, 4;
	add.s64 	%rd28, %rd7, %rd27;
	ld.u32 	%r36, [%rd28];
	setp.lt.s32 	%p4, %r36, %r1;
	add.s32 	%r37, %r35, 1;
	selp.b32 	%r68, %r37, %r68, %p4;
	selp.b32 	%r67, %r67, %r35, %p4;
	setp.ne.s32 	%p5, %r68, %r67;
	@%p5 bra 	$L__BB3_7;
	mul.wide.s32 	%rd29, %r68, 4;
	add.s64 	%rd30, %rd7, %rd29;
	ld.u32 	%r38, [%rd30];
	setp.ne.s32 	%p6, %r38, %r1;
	@%p6 bra 	$L__BB3_10;
	ld.global.u64 	%rd31, [%rd4+32];
	add.s64 	%rd33, %rd31, %rd29;
	ld.f32 	%f33, [%rd33];
$L__BB3_10:
	mul.wide.s32 	%rd34, %r6, 4;
	add.s64 	%rd35, %rd6, %rd34;
	ld.u32 	%r74, [%rd35];
	ld.u32 	%r73, [%rd35+4];
	setp.eq.s32 	%p7, %r74, %r73;
	mov.f32 	%f34, 0f00000000;
	@%p7 bra 	$L__BB3_15;
	ld.global.u64 	%rd8, [%rd4+24];
	mov.u32 	%r69, %r73;
	mov.u32 	%r70, %r74;
$L__BB3_12:
	add.s32 	%r39, %r69, %r70;
	shr.u32 	%r40, %r39, 31;
	add.s32 	%r41, %r39, %r40;
	shr.s32 	%r42, %r41, 1;
	mul.wide.s32 	%rd36, %r42, 4;
	add.s64 	%rd37, %rd8, %rd36;
	ld.u32 	%r43, [%rd37];
	setp.lt.s32 	%p8, %r43, %r6;
	add.s32 	%r44, %r42, 1;
	selp.b32 	%r70, %r44, %r70, %p8;
	selp.b32 	%r69, %r69, %r42, %p8;
	setp.ne.s32 	%p9, %r70, %r69;
	@%p9 bra 	$L__BB3_12;
	mul.wide.s32 	%rd38, %r70, 4;
	add.s64 	%rd39, %rd8, %rd38;
	ld.u32 	%r45, [%rd39];
	setp.ne.s32 	%p10, %r45, %r6;
	@%p10 bra 	$L__BB3_15;
	ld.global.u64 	%rd40, [%rd4+32];
	add.s64 	%rd42, %rd40, %rd38;
	ld.f32 	%f34, [%rd42];
$L__BB3_15:
	mov.f32 	%f35, 0f00000000;
	@%p3 bra 	$L__BB3_20;
	ld.global.u64 	%rd9, [%rd4+24];
$L__BB3_17:
	add.s32 	%r46, %r71, %r72;
	shr.u32 	%r47, %r46, 31;
	add.s32 	%r48, %r46, %r47;
	shr.s32 	%r49, %r48, 1;
	mul.wide.s32 	%rd43, %r49, 4;
	add.s64 	%rd44, %rd9, %rd43;
	ld.u32 	%r50, [%rd44];
	setp.lt.s32 	%p12, %r50, %r6;
	add.s32 	%r51, %r49, 1;
	selp.b32 	%r72, %r51, %r72, %p12;
	selp.b32 	%r71, %r71, %r49, %p12;
	setp.ne.s32 	%p13, %r72, %r71;
	@%p13 bra 	$L__BB3_17;
	mul.wide.s32 	%rd45, %r72, 4;
	add.s64 	%rd46, %rd9, %rd45;
	ld.u32 	%r52, [%rd46];
	setp.ne.s32 	%p14, %r52, %r6;
	@%p14 bra 	$L__BB3_20;
	ld.global.u64 	%rd47, [%rd4+32];
	add.s64 	%rd49, %rd47, %rd45;
	ld.f32 	%f35, [%rd49];
$L__BB3_20:
	setp.eq.s32 	%p15, %r74, %r73;
	mov.f32 	%f36, 0f00000000;
	@%p15 bra 	$L__BB3_25;
	ld.global.u64 	%rd10, [%rd4+24];
$L__BB3_22:
	add.s32 	%r53, %r73, %r74;
	shr.u32 	%r54, %r53, 31;
	add.s32 	%r55, %r53, %r54;
	shr.s32 	%r56, %r55, 1;
	mul.wide.s32 	%rd50, %r56, 4;
	add.s64 	%rd51, %rd10, %rd50;
	ld.u32 	%r57, [%rd51];
	setp.lt.s32 	%p16, %r57, %r1;
	add.s32 	%r58, %r56, 1;
	selp.b32 	%r74, %r58, %r74, %p16;
	selp.b32 	%r73, %r73, %r56, %p16;
	setp.ne.s32 	%p17, %r74, %r73;
	@%p17 bra 	$L__BB3_22;
	mul.wide.s32 	%rd52, %r74, 4;
	add.s64 	%rd53, %rd10, %rd52;
	ld.u32 	%r59, [%rd53];
	setp.ne.s32 	%p18, %r59, %r1;
	@%p18 bra 	$L__BB3_25;
	ld.global.u64 	%rd54, [%rd4+32];
	add.s64 	%rd56, %rd54, %rd52;
	ld.f32 	%f36, [%rd56];
$L__BB3_25:
	rcp.rn.f32 	%f17, %f33;
	rcp.rn.f32 	%f18, %f34;
	add.f32 	%f19, %f17, %f18;
	rcp.rn.f32 	%f20, %f19;
	add.f32 	%f21, %f20, %f20;
	add.f32 	%f22, %f35, %f36;
	ld.global.f32 	%f23, [%rd5];
	sub.f32 	%f24, %f33, %f23;
	rcp.rn.f32 	%f25, %f24;
	mul.wide.s32 	%rd57, %r6, 4;
	add.s64 	%rd58, %rd1, %rd57;
	ld.global.f32 	%f26, [%rd58];
	sub.f32 	%f27, %f34, %f26;
	rcp.rn.f32 	%f28, %f27;
	add.f32 	%f29, %f25, %f28;
	rcp.rn.f32 	%f30, %f29;
	fma.rn.f32 	%f31, %f22, 0fBF000000, %f30;
	div.rn.f32 	%f32, %f21, %f31;
	cvt.f64.f32 	%fd1, %f32;
	st.local.u32 	[%rd3], %r6;
	st.local.f64 	[%rd3+8], %fd1;
	mov.u64 	%rd59, $str$1;
	cvta.global.u64 	%rd60, %rd59;
	add.u64 	%rd61, %SP, 0;
	{ // callseq 1, 0
	.param .b64 param0;
	st.param.b64 	[param0], %rd60;
	.param .b64 param1;
	st.param.b64 	[param1], %rd61;
	.param .b32 retval0;
	call.uni (retval0), 
	vprintf, 
	(
	param0, 
	param1
	);
	ld.param.b32 	%r60, [retval0];
	} // callseq 1
	add.s32 	%r66, %r66, 1;
	setp.eq.s32 	%p19, %r66, %r4;
	@%p19 bra 	$L__BB3_2;
	bra.uni 	$L__BB3_5;
$L__BB3_26:
	mov.u64 	%rd62, $str$2;
	cvta.global.u64 	%rd63, %rd62;
	{ // callseq 2, 0
	.param .b64 param0;
	st.param.b64 	[param0], %rd63;
	.param .b64 param1;
	st.param.b64 	[param1], 0;
	.param .b32 retval0;
	call.uni (retval0), 
	vprintf, 
	(
	param0, 
	param1
	);
	ld.param.b32 	%r63, [retval0];
	} // callseq 2
	ret;

}
	// .globl	_Z3misP9MatrixCSRPi
.visible .entry _Z3misP9MatrixCSRPi(
	.param .u64 .ptr .align 1 _Z3misP9MatrixCSRPi_param_0,
	.param .u64 .ptr .align 1 _Z3misP9MatrixCSRPi_param_1
)
{
	.reg .pred 	%p<13>;
	.reg .b16 	%rs<44>;
	.reg .b32 	%r<21>;
	.reg .b64 	%rd<7>;

	ld.param.u64 	%rd4, [_Z3misP9MatrixCSRPi_param_1];
	cvta.to.global.u64 	%rd5, %rd4;
	add.s64 	%rd6, %rd5, 16;
	mov.b32 	%r20, 0;
	mov.b16 	%rs43, 0;
$L__BB4_1:
	shr.u16 	%rs4, %rs43, 2;
	mul.hi.u16 	%rs5, %rs4, 5243;
	shr.u16 	%rs6, %rs5, 1;
	and.b16  	%rs7, %rs6, 1;
	setp.eq.b16 	%p1, %rs7, 1;
	@%p1 bra 	$L__BB4_3;
	mov.b32 	%r5, 1;
	st.global.u32 	[%rd6+-16], %r5;
	bra.uni 	$L__BB4_4;
$L__BB4_3:
	mov.b32 	%r4, 0;
	st.global.u32 	[%rd6+-16], %r4;
$L__BB4_4:
	add.s16 	%rs8, %rs43, 1;
	shr.u16 	%rs9, %rs8, 2;
	mul.hi.u16 	%rs10, %rs9, 5243;
	shr.u16 	%rs11, %rs10, 1;
	and.b16  	%rs12, %rs11, 1;
	setp.eq.b16 	%p2, %rs12, 1;
	@%p2 bra 	$L__BB4_6;
	mov.b32 	%r7, 0;
	st.global.u32 	[%rd6+-12], %r7;
	bra.uni 	$L__BB4_7;
$L__BB4_6:
	mov.b32 	%r6, 1;
	st.global.u32 	[%rd6+-12], %r6;
$L__BB4_7:
	add.s16 	%rs13, %rs43, 2;
	shr.u16 	%rs14, %rs13, 2;
	mul.hi.u16 	%rs15, %rs14, 5243;
	shr.u16 	%rs16, %rs15, 1;
	and.b16  	%rs17, %rs16, 1;
	setp.eq.b16 	%p3, %rs17, 1;
	not.pred 	%p4, %p3;
	@%p4 bra 	$L__BB4_9;
	mov.b32 	%r8, 0;
	st.global.u32 	[%rd6+-8], %r8;
	bra.uni 	$L__BB4_10;
$L__BB4_9:
	mov.b32 	%r9, 1;
	st.global.u32 	[%rd6+-8], %r9;
$L__BB4_10:
	add.s16 	%rs18, %rs43, 3;
	shr.u16 	%rs19, %rs18, 2;
	mul.hi.u16 	%rs20, %rs19, 5243;
	shr.u16 	%rs21, %rs20, 1;
	and.b16  	%rs22, %rs21, 1;
	setp.eq.b16 	%p5, %rs22, 1;
	@%p5 bra 	$L__BB4_12;
	mov.b32 	%r11, 0;
	st.global.u32 	[%rd6+-4], %r11;
	bra.uni 	$L__BB4_13;
$L__BB4_12:
	mov.b32 	%r10, 1;
	st.global.u32 	[%rd6+-4], %r10;
$L__BB4_13:
	add.s16 	%rs23, %rs43, 4;
	shr.u16 	%rs24, %rs23, 2;
	mul.hi.u16 	%rs25, %rs24, 5243;
	shr.u16 	%rs26, %rs25, 1;
	and.b16  	%rs27, %rs26, 1;
	setp.eq.b16 	%p6, %rs27, 1;
	not.pred 	%p7, %p6;
	@%p7 bra 	$L__BB4_15;
	mov.b32 	%r12, 0;
	st.global.u32 	[%rd6], %r12;
	bra.uni 	$L__BB4_16;
$L__BB4_15:
	mov.b32 	%r13, 1;
	st.global.u32 	[%rd6], %r13;
$L__BB4_16:
	add.s16 	%rs28, %rs43, 5;
	shr.u16 	%rs29, %rs28, 2;
	mul.hi.u16 	%rs30, %rs29, 5243;
	shr.u16 	%rs31, %rs30, 1;
	and.b16  	%rs32, %rs31, 1;
	setp.eq.b16 	%p8, %rs32, 1;
	@%p8 bra 	$L__BB4_18;
	mov.b32 	%r15, 0;
	st.global.u32 	[%rd6+4], %r15;
	bra.uni 	$L__BB4_19;
$L__BB4_18:
	mov.b32 	%r14, 1;
	st.global.u32 	[%rd6+4], %r14;
$L__BB4_19:
	add.s16 	%rs33, %rs43, 6;
	shr.u16 	%rs34, %rs33, 2;
	mul.hi.u16 	%rs35, %rs34, 5243;
	shr.u16 	%rs36, %rs35, 1;
	and.b16  	%rs37, %rs36, 1;
	setp.eq.b16 	%p9, %rs37, 1;
	not.pred 	%p10, %p9;
	@%p10 bra 	$L__BB4_21;
	mov.b32 	%r16, 0;
	st.global.u32 	[%rd6+8], %r16;
	bra.uni 	$L__BB4_22;
$L__BB4_21:
	mov.b32 	%r17, 1;
	st.global.u32 	[%rd6+8], %r17;
$L__BB4_22:
	add.s16 	%rs38, %rs43, 7;
	shr.u16 	%rs39, %rs38, 2;
	mul.hi.u16 	%rs40, %rs39, 5243;
	shr.u16 	%rs41, %rs40, 1;
	and.b16  	%rs42, %rs41, 1;
	setp.eq.b16 	%p11, %rs42, 1;
	@%p11 bra 	$L__BB4_24;
	mov.b32 	%r19, 0;
	st.global.u32 	[%rd6+12], %r19;
	bra.uni 	$L__BB4_25;
$L__BB4_24:
	mov.b32 	%r18, 1;
	st.global.u32 	[%rd6+12], %r18;
$L__BB4_25:
	add.s32 	%r20, %r20, 8;
	add.s16 	%rs43, %rs43, 8;
	add.s64 	%rd6, %rd6, 32;
	setp.ne.s32 	%p12, %r20, 10000;
	@%p12 bra 	$L__BB4_1;
	ret;

}
	// .globl	_Z19aggregation_initialiPi
.visible .entry _Z19aggregation_initialiPi(
	.param .u32 _Z19aggregation_initialiPi_param_0,
	.param .u64 .ptr .align 1 _Z19aggregation_initialiPi_param_1
)
{
	.reg .pred 	%p<2>;
	.reg .b32 	%r<7>;
	.reg .b64 	%rd<5>;

	ld.param.u32 	%r2, [_Z19aggregation_initialiPi_param_0];
	ld.param.u64 	%rd1, [_Z19aggregation_initialiPi_param_1];
	mov.u32 	%r3, %ntid.x;
	mov.u32 	%r4, %ctaid.x;
	mov.u32 	%r5, %tid.x;
	mad.lo.s32 	%r1, %r3, %r4, %r5;
	setp.ge.s32 	%p1, %r1, %r2;
	@%p1 bra 	$L__BB5_2;
	cvta.to.global.u64 	%rd2, %rd1;
	mul.wide.s32 	%rd3, %r1, 4;
	add.s64 	%rd4, %rd2, %rd3;
	mov.b32 	%r6, -1;
	st.global.u32 	[%rd4], %r6;
$L__BB5_2:
	ret;

}
	// .globl	_Z11aggregationiP9MatrixCSRPiPbS0_PfiS2_S1_
.visible .entry _Z11aggregationiP9MatrixCSRPiPbS0_PfiS2_S1_(
	.param .u32 _Z11aggregationiP9MatrixCSRPiPbS0_PfiS2_S1__param_0,
	.param .u64 .ptr .align 1 _Z11aggregationiP9MatrixCSRPiPbS0_PfiS2_S1__param_1,
	.param .u64 .ptr .align 1 _Z11aggregationiP9MatrixCSRPiPbS0_PfiS2_S1__param_2,
	.param .u64 .ptr .align 1 _Z11aggregationiP9MatrixCSRPiPbS0_PfiS2_S1__param_3,
	.param .u64 .ptr .align 1 _Z11aggregationiP9MatrixCSRPiPbS0_PfiS2_S1__param_4,
	.param .u64 .ptr .align 1 _Z11aggregationiP9MatrixCSRPiPbS0_PfiS2_S1__param_5,
	.param .u32 _Z11aggregationiP9MatrixCSRPiPbS0_PfiS2_S1__param_6,
	.param .u64 .ptr .align 1 _Z11aggregationiP9MatrixCSRPiPbS0_PfiS2_S1__param_7,
	.param .u64 .ptr .align 1 _Z11aggregationiP9MatrixCSRPiPbS0_PfiS2_S1__param_8
)
{
	.reg .pred 	%p<19>;
	.reg .b16 	%rs<3>;
	.reg .b32 	%r<53>;
	.reg .b32 	%f<17>;
	.reg .b64 	%rd<65>;

	ld.param.u32 	%r19, [_Z11aggregationiP9MatrixCSRPiPbS0_PfiS2_S1__param_0];
	ld.param.u64 	%rd19, [_Z11aggregationiP9MatrixCSRPiPbS0_PfiS2_S1__param_1];
	ld.param.u64 	%rd20, [_Z11aggregationiP9MatrixCSRPiPbS0_PfiS2_S1__param_2];
	ld.param.u64 	%rd17, [_Z11aggregationiP9MatrixCSRPiPbS0_PfiS2_S1__param_3];
	ld.param.u64 	%rd21, [_Z11aggregationiP9MatrixCSRPiPbS0_PfiS2_S1__param_4];
	ld.param.u64 	%rd22, [_Z11aggregationiP9MatrixCSRPiPbS0_PfiS2_S1__param_5];
	ld.param.u32 	%r18, [_Z11aggregationiP9MatrixCSRPiPbS0_PfiS2_S1__param_6];
	ld.param.u64 	%rd18, [_Z11aggregationiP9MatrixCSRPiPbS0_PfiS2_S1__param_7];
	ld.param.u64 	%rd23, [_Z11aggregationiP9MatrixCSRPiPbS0_PfiS2_S1__param_8];
	cvta.to.global.u64 	%rd1, %rd22;
	cvta.to.global.u64 	%rd2, %rd21;
	cvta.to.global.u64 	%rd3, %rd19;
	cvta.to.global.u64 	%rd4, %rd20;
	cvta.to.global.u64 	%rd5, %rd23;
	mov.u32 	%r20, %ntid.x;
	mov.u32 	%r21, %ctaid.x;
	mov.u32 	%r22, %tid.x;
	mad.lo.s32 	%r1, %r20, %r21, %r22;
	setp.ge.s32 	%p1, %r1, %r19;
	@%p1 bra 	$L__BB6_23;
	cvta.to.global.u64 	%rd24, %rd18;
	cvt.s64.s32 	%rd25, %r1;
	add.s64 	%rd26, %rd24, %rd25;
	ld.global.u8 	%rs1, [%rd26];
	setp.ne.s16 	%p2, %rs1, 0;
	@%p2 bra 	$L__BB6_23;
	mul.wide.s32 	%rd27, %r1, 4;
	add.s64 	%rd6, %rd5, %rd27;
	ld.global.u32 	%r23, [%rd6];
	shr.u32 	%r24, %r23, 31;
	add.s32 	%r25, %r23, %r24;
	and.b32  	%r26, %r25, -2;
	sub.s32 	%r27, %r23, %r26;
	setp.ne.s32 	%p3, %r27, %r18;
	@%p3 bra 	$L__BB6_23;
	add.s64 	%rd7, %rd4, %rd27;
	ld.global.u32 	%r28, [%rd7];
	setp.ne.s32 	%p4, %r28, -1;
	@%p4 bra 	$L__BB6_23;
	ld.global.u64 	%rd64, [%rd3+16];
	add.s64 	%rd30, %rd64, %rd27;
	ld.u32 	%r48, [%rd30];
	ld.u32 	%r29, [%rd30+4];
	setp.ge.s32 	%p5, %r48, %r29;
	@%p5 bra 	$L__BB6_22;
	cvta.to.global.u64 	%rd9, %rd17;
$L__BB6_6:
	cvt.s64.s32 	%rd31, %r48;
	add.s64 	%rd32, %rd9, %rd31;
	ld.global.u8 	%rs2, [%rd32];
	setp.eq.s16 	%p6, %rs2, 0;
	@%p6 bra 	$L__BB6_21;
	ld.global.u64 	%rd33, [%rd3+24];
	mul.wide.s32 	%rd34, %r48, 4;
	add.s64 	%rd35, %rd33, %rd34;
	ld.u32 	%r4, [%rd35];
	ld.global.u32 	%r30, [%rd6];
	mul.wide.s32 	%rd36, %r4, 4;
	add.s64 	%rd37, %rd5, %rd36;
	ld.global.u32 	%r31, [%rd37];
	setp.eq.s32 	%p7, %r30, %r31;
	mov.f32 	%f15, 0f00000000;
	@%p7 bra 	$L__BB6_21;
	ld.global.u64 	%rd11, [%rd2+16];
	add.s64 	%rd39, %rd11, %rd27;
	ld.u32 	%r50, [%rd39];
	ld.u32 	%r49, [%rd39+4];
	setp.eq.s32 	%p8, %r50, %r49;
	@%p8 bra 	$L__BB6_13;
	ld.global.u64 	%rd12, [%rd2+24];
$L__BB6_10:
	add.s32 	%r32, %r49, %r50;
	shr.u32 	%r33, %r32, 31;
	add.s32 	%r34, %r32, %r33;
	shr.s32 	%r35, %r34, 1;
	mul.wide.s32 	%rd40, %r35, 4;
	add.s64 	%rd41, %rd12, %rd40;
	ld.u32 	%r36, [%rd41];
	setp.lt.s32 	%p9, %r36, %r1;
	add.s32 	%r37, %r35, 1;
	selp.b32 	%r50, %r37, %r50, %p9;
	selp.b32 	%r49, %r49, %r35, %p9;
	setp.ne.s32 	%p10, %r50, %r49;
	@%p10 bra 	$L__BB6_10;
	mul.wide.s32 	%rd42, %r50, 4;
	add.s64 	%rd43, %rd12, %rd42;
	ld.u32 	%r38, [%rd43];
	setp.ne.s32 	%p11, %r38, %r1;
	@%p11 bra 	$L__BB6_13;
	ld.global.u64 	%rd44, [%rd2+32];
	mul.wide.s32 	%rd45, %r50, 4;
	add.s64 	%rd46, %rd44, %rd45;
	ld.f32 	%f15, [%rd46];
$L__BB6_13:
	mul.wide.s32 	%rd47, %r1, 4;
	add.s64 	%rd48, %rd1, %rd47;
	ld.global.f32 	%f9, [%rd48];
	sub.f32 	%f3, %f15, %f9;
	mul.wide.s32 	%rd49, %r4, 4;
	add.s64 	%rd50, %rd11, %rd49;
	ld.u32 	%r52, [%rd50];
	ld.u32 	%r51, [%rd50+4];
	setp.eq.s32 	%p12, %r52, %r51;
	mov.f32 	%f16, 0f00000000;
	@%p12 bra 	$L__BB6_18;
	ld.global.u64 	%rd13, [%rd2+24];
$L__BB6_15:
	add.s32 	%r39, %r51, %r52;
	shr.u32 	%r40, %r39, 31;
	add.s32 	%r41, %r39, %r40;
	shr.s32 	%r42, %r41, 1;
	mul.wide.s32 	%rd51, %r42, 4;
	add.s64 	%rd52, %rd13, %rd51;
	ld.u32 	%r43, [%rd52];
	setp.lt.s32 	%p13, %r43, %r4;
	add.s32 	%r44, %r42, 1;
	selp.b32 	%r52, %r44, %r52, %p13;
	selp.b32 	%r51, %r51, %r42, %p13;
	setp.ne.s32 	%p14, %r52, %r51;
	@%p14 bra 	$L__BB6_15;
	mul.wide.s32 	%rd53, %r52, 4;
	add.s64 	%rd54, %rd13, %rd53;
	ld.u32 	%r45, [%rd54];
	setp.ne.s32 	%p15, %r45, %r4;
	@%p15 bra 	$L__BB6_18;
	ld.global.u64 	%rd55, [%rd2+32];
	add.s64 	%rd57, %rd55, %rd53;
	ld.f32 	%f16, [%rd57];
$L__BB6_18:
	add.f32 	%f11, %f3, %f16;
	mul.wide.s32 	%rd58, %r4, 4;
	add.s64 	%rd59, %rd1, %rd58;
	ld.global.f32 	%f12, [%rd59];
	sub.f32 	%f13, %f11, %f12;
	setp.ltu.f32 	%p16, %f13, 0f00000000;
	@%p16 bra 	$L__BB6_21;
	add.s64 	%rd14, %rd4, %rd58;
	atom.relaxed.global.cas.b32 	%r46, [%rd14], -1, %r1;
	setp.eq.s32 	%p17, %r46, -1;
	@%p17 bra 	$L__BB6_24;
	ld.global.u64 	%rd64, [%rd3+16];
$L__BB6_21:
	add.s32 	%r48, %r48, 1;
	add.s64 	%rd62, %rd64, %rd27;
	ld.u32 	%r47, [%rd62+4];
	setp.lt.s32 	%p18, %r48, %r47;
	@%p18 bra 	$L__BB6_6;
$L__BB6_22:
	st.global.u32 	[%rd7], %r1;
$L__BB6_23:
	ret;
$L__BB6_24:
	st.global.u32 	[%rd7], %r4;
	st.global.u32 	[%rd14], %r1;
	bra.uni 	$L__BB6_23;

}
	// .globl	_Z19bfs_frontier_kernelP9MatrixCSRPbPiS1_S2_
.visible .entry _Z19bfs_frontier_kernelP9MatrixCSRPbPiS1_S2_(
	.param .u64 .ptr .align 1 _Z19bfs_frontier_kernelP9MatrixCSRPbPiS1_S2__param_0,
	.param .u64 .ptr .align 1 _Z19bfs_frontier_kernelP9MatrixCSRPbPiS1_S2__param_1,
	.param .u64 .ptr .align 1 _Z19bfs_frontier_kernelP9MatrixCSRPbPiS1_S2__param_2,
	.param .u64 .ptr .align 1 _Z19bfs_frontier_kernelP9MatrixCSRPbPiS1_S2__param_3,
	.param .u64 .ptr .align 1 _Z19bfs_frontier_kernelP9MatrixCSRPbPiS1_S2__param_4
)
{
	.reg .pred 	%p<6>;
	.reg .b16 	%rs<6>;
	.reg .b32 	%r<16>;
	.reg .b64 	%rd<39>;

	ld.param.u64 	%rd12, [_Z19bfs_frontier_kernelP9MatrixCSRPbPiS1_S2__param_0];
	ld.param.u64 	%rd13, [_Z19bfs_frontier_kernelP9MatrixCSRPbPiS1_S2__param_1];
	ld.param.u64 	%rd14, [_Z19bfs_frontier_kernelP9MatrixCSRPbPiS1_S2__param_2];
	ld.param.u64 	%rd15, [_Z19bfs_frontier_kernelP9MatrixCSRPbPiS1_S2__param_3];
	ld.param.u64 	%rd11, [_Z19bfs_frontier_kernelP9MatrixCSRPbPiS1_S2__param_4];
	cvta.to.global.u64 	%rd1, %rd14;
	cvta.to.global.u64 	%rd2, %rd13;
	cvta.to.global.u64 	%rd3, %rd15;
	cvta.to.global.u64 	%rd4, %rd12;
	mov.u32 	%r6, %ntid.x;
	mov.u32 	%r7, %ctaid.x;
	mov.u32 	%r8, %tid.x;
	mad.lo.s32 	%r1, %r6, %r7, %r8;
	ld.global.u32 	%r9, [%rd4];
	setp.ge.s32 	%p1, %r1, %r9;
	@%p1 bra 	$L__BB7_7;
	cvt.s64.s32 	%rd16, %r1;
	add.s64 	%rd5, %rd3, %rd16;
	ld.global.u8 	%rs1, [%rd5];
	setp.eq.s16 	%p2, %rs1, 0;
	@%p2 bra 	$L__BB7_7;
	add.s64 	%rd18, %rd2, %rd16;
	mov.b16 	%rs2, 1;
	st.global.u8 	[%rd18], %rs2;
	mov.b16 	%rs3, 0;
	st.global.u8 	[%rd5], %rs3;
	cvta.to.global.u64 	%rd19, %rd11;
	mov.b32 	%r10, 1;
	st.global.u32 	[%rd19], %r10;
	ld.global.u64 	%rd38, [%rd4+16];
	cvta.to.global.u64 	%rd20, %rd38;
	mul.wide.s32 	%rd21, %r1, 4;
	add.s64 	%rd22, %rd20, %rd21;
	ld.global.u32 	%r15, [%rd22];
	ld.global.u32 	%r11, [%rd22+4];
	setp.ge.s32 	%p3, %r15, %r11;
	@%p3 bra 	$L__BB7_7;
	add.s64 	%rd7, %rd1, %rd21;
$L__BB7_4:
	ld.global.u64 	%rd24, [%rd4+24];
	cvta.to.global.u64 	%rd25, %rd24;
	mul.wide.s32 	%rd26, %r15, 4;
	add.s64 	%rd27, %rd25, %rd26;
	ld.global.u32 	%r4, [%rd27];
	cvt.s64.s32 	%rd28, %r4;
	add.s64 	%rd29, %rd2, %rd28;
	ld.global.u8 	%rs4, [%rd29];
	setp.ne.s16 	%p4, %rs4, 0;
	@%p4 bra 	$L__BB7_6;
	add.s64 	%rd31, %rd3, %rd28;
	mov.b16 	%rs5, 1;
	st.global.u8 	[%rd31], %rs5;
	ld.global.u32 	%r12, [%rd7];
	add.s32 	%r13, %r12, 1;
	mul.wide.s32 	%rd32, %r4, 4;
	add.s64 	%rd33, %rd1, %rd32;
	st.global.u32 	[%rd33], %r13;
	ld.global.u64 	%rd38, [%rd4+16];
$L__BB7_6:
	add.s32 	%r15, %r15, 1;
	cvta.to.global.u64 	%rd34, %rd38;
	add.s64 	%rd36, %rd34, %rd21;
	ld.global.u32 	%r14, [%rd36+4];
	setp.lt.s32 	%p5, %r15, %r14;
	@%p5 bra 	$L__BB7_4;
$L__BB7_7:
	ret;

}
	// .globl	_Z16get_useful_pairsiPiS_
.visible .entry _Z16get_useful_pairsiPiS_(
	.param .u32 _Z16get_useful_pairsiPiS__param_0,
	.param .u64 .ptr .align 1 _Z16get_useful_pairsiPiS__param_1,
	.param .u64 .ptr .align 1 _Z16get_useful_pairsiPiS__param_2
)
{
	.reg .pred 	%p<4>;
	.reg .b32 	%r<10>;
	.reg .b64 	%rd<13>;

	ld.param.u32 	%r3, [_Z16get_useful_pairsiPiS__param_0];
	ld.param.u64 	%rd2, [_Z16get_useful_pairsiPiS__param_1];
	ld.param.u64 	%rd3, [_Z16get_useful_pairsiPiS__param_2];
	cvta.to.global.u64 	%rd1, %rd3;
	mov.u32 	%r4, %ntid.x;
	mov.u32 	%r5, %ctaid.x;
	mov.u32 	%r6, %tid.x;
	mad.lo.s32 	%r1, %r4, %r5, %r6;
	setp.ge.s32 	%p1, %r1, %r3;
	@%p1 bra 	$L__BB8_6;
	cvta.to.global.u64 	%rd4, %rd2;
	mul.wide.s32 	%rd5, %r1, 4;
	add.s64 	%rd6, %rd4, %rd5;
	ld.global.u32 	%r2, [%rd6];
	setp.ne.s32 	%p2, %r2, -1;
	@%p2 bra 	$L__BB8_3;
	add.s64 	%rd12, %rd1, %rd5;
	mov.b32 	%r9, 0;
	st.global.u32 	[%rd12], %r9;
	bra.uni 	$L__BB8_6;
$L__BB8_3:
	setp.ge.s32 	%p3, %r2, %r1;
	@%p3 bra 	$L__BB8_5;
	add.s64 	%rd10, %rd1, %rd5;
	mov.b32 	%r8, 0;
	st.global.u32 	[%rd10], %r8;
	bra.uni 	$L__BB8_6;
$L__BB8_5:
	add.s64 	%rd8, %rd1, %rd5;
	mov.b32 	%r7, 1;
	st.global.u32 	[%rd8], %r7;
$L__BB8_6:
	ret;

}
	// .globl	_Z21gpu_prefix_sum_kerneliPi
.visible .entry _Z21gpu_prefix_sum_kerneliPi(
	.param .u32 _Z21gpu_prefix_sum_kerneliPi_param_0,
	.param .u64 .ptr .align 1 _Z21gpu_prefix_sum_kerneliPi_param_1
)
{
	.reg .pred 	%p<10>;
	.reg .b32 	%r<111>;
	.reg .b64 	%rd<39>;

	ld.param.u32 	%r21, [_Z21gpu_prefix_sum_kerneliPi_param_0];
	ld.param.u64 	%rd9, [_Z21gpu_prefix_sum_kerneliPi_param_1];
	cvta.to.global.u64 	%rd1, %rd9;
	setp.lt.s32 	%p1, %r21, 2;
	@%p1 bra 	$L__BB9_14;
	add.s32 	%r1, %r21, -1;
	add.s32 	%r23, %r21, -2;
	and.b32  	%r2, %r1, 15;
	setp.lt.u32 	%p2, %r23, 15;
	mov.b32 	%r107, 1;
	@%p2 bra 	$L__BB9_5;
	and.b32  	%r25, %r1, -16;
	neg.s32 	%r105, %r25;
	add.s64 	%rd37, %rd1, 32;
	mov.b32 	%r104, 0;
$L__BB9_3:
	.pragma "nounroll";
	ld.global.u32 	%r26, [%rd37+-32];
	ld.global.u32 	%r27, [%rd37+-28];
	add.s32 	%r28, %r27, %r26;
	st.global.u32 	[%rd37+-28], %r28;
	ld.global.u32 	%r29, [%rd37+-24];
	add.s32 	%r30, %r29, %r28;
	st.global.u32 	[%rd37+-24], %r30;
	ld.global.u32 	%r31, [%rd37+-20];
	add.s32 	%r32, %r31, %r30;
	st.global.u32 	[%rd37+-20], %r32;
	ld.global.u32 	%r33, [%rd37+-16];
	add.s32 	%r34, %r33, %r32;
	st.global.u32 	[%rd37+-16], %r34;
	ld.global.u32 	%r35, [%rd37+-12];
	add.s32 	%r36, %r35, %r34;
	st.global.u32 	[%rd37+-12], %r36;
	ld.global.u32 	%r37, [%rd37+-8];
	add.s32 	%r38, %r37, %r36;
	st.global.u32 	[%rd37+-8], %r38;
	ld.global.u32 	%r39, [%rd37+-4];
	add.s32 	%r40, %r39, %r38;
	st.global.u32 	[%rd37+-4], %r40;
	ld.global.u32 	%r41, [%rd37];
	add.s32 	%r42, %r41, %r40;
	st.global.u32 	[%rd37], %r42;
	ld.global.u32 	%r43, [%rd37+4];
	add.s32 	%r44, %r43, %r42;
	st.global.u32 	[%rd37+4], %r44;
	ld.global.u32 	%r45, [%rd37+8];
	add.s32 	%r46, %r45, %r44;
	st.global.u32 	[%rd37+8], %r46;
	ld.global.u32 	%r47, [%rd37+12];
	add.s32 	%r48, %r47, %r46;
	st.global.u32 	[%rd37+12], %r48;
	ld.global.u32 	%r49, [%rd37+16];
	add.s32 	%r50, %r49, %r48;
	st.global.u32 	[%rd37+16], %r50;
	ld.global.u32 	%r51, [%rd37+20];
	add.s32 	%r52, %r51, %r50;
	st.global.u32 	[%rd37+20], %r52;
	ld.global.u32 	%r53, [%rd37+24];
	add.s32 	%r54, %r53, %r52;
	st.global.u32 	[%rd37+24], %r54;
	ld.global.u32 	%r55, [%rd37+28];
	add.s32 	%r56, %r55, %r54;
	st.global.u32 	[%rd37+28], %r56;
	ld.global.u32 	%r57, [%rd37+32];
	add.s32 	%r58, %r57, %r56;
	st.global.u32 	[%rd37+32], %r58;
	add.s32 	%r105, %r105, 16;
	add.s32 	%r104, %r104, 16;
	add.s64 	%rd37, %rd37, 64;
	setp.ne.s32 	%p3, %r105, 0;
	@%p3 bra 	$L__BB9_3;
	add.s32 	%r107, %r104, 1;
$L__BB9_5:
	setp.eq.s32 	%p4, %r2, 0;
	@%p4 bra 	$L__BB9_14;
	and.b32  	%r10, %r1, 7;
	setp.lt.u32 	%p5, %r2, 8;
	@%p5 bra 	$L__BB9_8;
	mul.wide.s32 	%rd10, %r107, 4;
	add.s64 	%rd11, %rd1, %rd10;
	ld.global.u32 	%r59, [%rd11+-4];
	mul.wide.u32 	%rd12, %r107, 4;
	add.s64 	%rd13, %rd1, %rd12;
	ld.global.u32 	%r60, [%rd13];
	add.s32 	%r61, %r60, %r59;
	st.global.u32 	[%rd13], %r61;
	add.s32 	%r62, %r107, 1;
	mul.wide.u32 	%rd14, %r62, 4;
	add.s64 	%rd15, %rd1, %rd14;
	ld.global.u32 	%r63, [%rd15];
	add.s32 	%r64, %r63, %r61;
	st.global.u32 	[%rd15], %r64;
	add.s32 	%r65, %r107, 2;
	ld.global.u32 	%r66, [%rd11+4];
	mul.wide.u32 	%rd16, %r65, 4;
	add.s64 	%rd17, %rd1, %rd16;
	ld.global.u32 	%r67, [%rd17];
	add.s32 	%r68, %r67, %r66;
	st.global.u32 	[%rd17], %r68;
	add.s32 	%r69, %r107, 3;
	ld.global.u32 	%r70, [%rd11+8];
	mul.wide.u32 	%rd18, %r69, 4;
	add.s64 	%rd19, %rd1, %rd18;
	ld.global.u32 	%r71, [%rd19];
	add.s32 	%r72, %r71, %r70;
	st.global.u32 	[%rd19], %r72;
	add.s32 	%r73, %r107, 4;
	ld.global.u32 	%r74, [%rd11+12];
	mul.wide.u32 	%rd20, %r73, 4;
	add.s64 	%rd21, %rd1, %rd20;
	ld.global.u32 	%r75, [%rd21];
	add.s32 	%r76, %r75, %r74;
	st.global.u32 	[%rd21], %r76;
	add.s32 	%r77, %r107, 5;
	ld.global.u32 	%r78, [%rd11+16];
	mul.wide.u32 	%rd22, %r77, 4;
	add.s64 	%rd23, %rd1, %rd22;
	ld.global.u32 	%r79, [%rd23];
	add.s32 	%r80, %r79, %r78;
	st.global.u32 	[%rd23], %r80;
	add.s32 	%r81, %r107, 6;
	ld.global.u32 	%r82, [%rd11+20];
	mul.wide.u32 	%rd24, %r81, 4;
	add.s64 	%rd25, %rd1, %rd24;
	ld.global.u32 	%r83, [%rd25];
	add.s32 	%r84, %r83, %r82;
	st.global.u32 	[%rd25], %r84;
	ld.global.u32 	%r85, [%rd11+24];
	ld.global.u32 	%r86, [%rd13+28];
	add.s32 	%r87, %r86, %r85;
	st.global.u32 	[%rd13+28], %r87;
	add.s32 	%r107, %r107, 8;
$L__BB9_8:
	setp.eq.s32 	%p6, %r10, 0;
	@%p6 bra 	$L__BB9_14;
	and.b32  	%r13, %r1, 3;
	setp.lt.u32 	%p7, %r10, 4;
	@%p7 bra 	$L__BB9_11;
	mul.wide.s32 	%rd26, %r107, 4;
	add.s64 	%rd27, %rd1, %rd26;
	ld.global.u32 	%r88, [%rd27+-4];
	mul.wide.u32 	%rd28, %r107, 4;
	add.s64 	%rd29, %rd1, %rd28;
	ld.global.u32 	%r89, [%rd29];
	add.s32 	%r90, %r89, %r88;
	st.global.u32 	[%rd29], %r90;
	add.s32 	%r91, %r107, 1;
	mul.wide.u32 	%rd30, %r91, 4;
	add.s64 	%rd31, %rd1, %rd30;
	ld.global.u32 	%r92, [%rd31];
	add.s32 	%r93, %r92, %r90;
	st.global.u32 	[%rd31], %r93;
	add.s32 	%r94, %r107, 2;
	ld.global.u32 	%r95, [%rd27+4];
	mul.wide.u32 	%rd32, %r94, 4;
	add.s64 	%rd33, %rd1, %rd32;
	ld.global.u32 	%r96, [%rd33];
	add.s32 	%r97, %r96, %r95;
	st.global.u32 	[%rd33], %r97;
	ld.global.u32 	%r98, [%rd27+8];
	ld.global.u32 	%r99, [%rd29+12];
	add.s32 	%r100, %r99, %r98;
	st.global.u32 	[%rd29+12], %r100;
	add.s32 	%r107, %r107, 4;
$L__BB9_11:
	setp.eq.s32 	%p8, %r13, 0;
	@%p8 bra 	$L__BB9_14;
	add.s64 	%rd5, %rd1, -4;
	mul.wide.u32 	%rd34, %r107, 4;
	add.s64 	%rd38, %rd1, %rd34;
	neg.s32 	%r109, %r13;
$L__BB9_13:
	.pragma "nounroll";
	mul.wide.s32 	%rd35, %r107, 4;
	add.s64 	%rd36, %rd5, %rd35;
	ld.global.u32 	%r101, [%rd36];
	ld.global.u32 	%r102, [%rd38];
	add.s32 	%r103, %r102, %r101;
	st.global.u32 	[%rd38], %r103;
	add.s32 	%r107, %r107, 1;
	add.s64 	%rd38, %rd38, 4;
	add.s32 	%r109, %r109, 1;
	setp.ne.s32 	%p9, %r109, 0;
	@%p9 bra 	$L__BB9_13;
$L__BB9_14:
	ret;

}
	// .globl	_Z6assignIbiEvPT_T0_
.visible .entry _Z6assignIbiEvPT_T0_(
	.param .u64 .ptr .align 1 _Z6assignIbiEvPT_T0__param_0,
	.param .u32 _Z6assignIbiEvPT_T0__param_1
)
{
	.reg .pred 	%p<2>;
	.reg .b16 	%rs<2>;
	.reg .b32 	%r<2>;
	.reg .b64 	%rd<3>;

	ld.param.u64 	%rd1, [_Z6assignIbiEvPT_T0__param_0];
	ld.param.u32 	%r1, [_Z6assignIbiEvPT_T0__param_1];
	cvta.to.global.u64 	%rd2, %rd1;
	setp.ne.s32 	%p1, %r1, 0;
	selp.u16 	%rs1, 1, 0, %p1;
	st.global.u8 	[%rd2], %rs1;
	ret;

}
	// .globl	_Z6assignIiiEvPT_T0_
.visible .entry _Z6assignIiiEvPT_T0_(
	.param .u64 .ptr .align 1 _Z6assignIiiEvPT_T0__param_0,
	.param .u32 _Z6assignIiiEvPT_T0__param_1
)
{
	.reg .b32 	%r<2>;
	.reg .b64 	%rd<3>;

	ld.param.u64 	%rd1, [_Z6assignIiiEvPT_T0__param_0];
	ld.param.u32 	%r1, [_Z6assignIiiEvPT_T0__param_1];
	cvta.to.global.u64 	%rd2, %rd1;
	st.global.u32 	[%rd2], %r1;
	ret;

}
	// .globl	_Z17mark_aggregationsiPiS_
.visible .entry _Z17mark_aggregationsiPiS_(
	.param .u32 _Z17mark_aggregationsiPiS__param_0,
	.param .u64 .ptr .align 1 _Z17mark_aggregationsiPiS__param_1,
	.param .u64 .ptr .align 1 _Z17mark_aggregationsiPiS__param_2
)
{
	.reg .pred 	%p<4>;
	.reg .b32 	%r<11>;
	.reg .b64 	%rd<9>;

	ld.param.u32 	%r5, [_Z17mark_aggregationsiPiS__param_0];
	ld.param.u64 	%rd2, [_Z17mark_aggregationsiPiS__param_1];
	ld.param.u64 	%rd3, [_Z17mark_aggregationsiPiS__param_2];
	mov.u32 	%r6, %ntid.x;
	mov.u32 	%r7, %ctaid.x;
	mov.u32 	%r8, %tid.x;
	mad.lo.s32 	%r1, %r6, %r7, %r8;
	setp.ge.s32 	%p1, %r1, %r5;
	@%p1 bra 	$L__BB12_5;
	cvta.to.global.u64 	%rd4, %rd3;
	mul.wide.s32 	%rd5, %r1, 4;
	add.s64 	%rd1, %rd4, %rd5;
	ld.global.u32 	%r2, [%rd1];
	setp.eq.s32 	%p2, %r1, 0;
	mov.b32 	%r10, 0;
	@%p2 bra 	$L__BB12_3;
	ld.global.u32 	%r10, [%rd1+-4];
$L__BB12_3:
	setp.eq.s32 	%p3, %r2, %r10;
	@%p3 bra 	$L__BB12_5;
	cvta.to.global.u64 	%rd6, %rd2;
	mul.wide.s32 	%rd7, %r2, 4;
	add.s64 	%rd8, %rd6, %rd7;
	st.global.u32 	[%rd8+-4], %r1;
$L__BB12_5:
	ret;

}
	// .globl	_Z22get_aggregations_countiPiS_S_
.visible .entry _Z22get_aggregations_countiPiS_S_(
	.param .u32 _Z22get_aggregations_countiPiS_S__param_0,
	.param .u64 .ptr .align 1 _Z22get_aggregations_countiPiS_S__param_1,
	.param .u64 .ptr .align 1 _Z22get_aggregations_countiPiS_S__param_2,
	.param .u64 .ptr .align 1 _Z22get_aggregations_countiPiS_S__param_3
)
{
	.reg .pred 	%p<3>;
	.reg .b32 	%r<9>;
	.reg .b64 	%rd<12>;

	ld.param.u32 	%r2, [_Z22get_aggregations_countiPiS_S__param_0];
	ld.param.u64 	%rd1, [_Z22get_aggregations_countiPiS_S__param_1];
	ld.param.u64 	%rd2, [_Z22get_aggregations_countiPiS_S__param_2];
	ld.param.u64 	%rd3, [_Z22get_aggregations_countiPiS_S__param_3];
	mov.u32 	%r3, %ctaid.x;
	mov.u32 	%r4, %ntid.x;
	mov.u32 	%r5, %tid.x;
	mad.lo.s32 	%r1, %r3, %r4, %r5;
	setp.ge.s32 	%p1, %r1, %r2;
	@%p1 bra 	$L__BB13_2;
	cvta.to.global.u64 	%rd4, %rd1;
	cvta.to.global.u64 	%rd5, %rd2;
	cvta.to.global.u64 	%rd6, %rd3;
	mul.wide.s32 	%rd7, %r1, 4;
	add.s64 	%rd8, %rd4, %rd7;
	ld.global.u32 	%r6, [%rd8];
	mul.wide.s32 	%rd9, %r6, 4;
	add.s64 	%rd10, %rd5, %rd9;
	ld.global.u32 	%r7, [%rd10];
	setp.eq.s32 	%p2, %r6, %r7;
	selp.b32 	%r8, 1, 2, %p2;
	add.s64 	%rd11, %rd6, %rd7;
	st.global.u32 	[%rd11], %r8;
$L__BB13_2:
	ret;

}
	// .globl	_Z25create_p_matrix_transposeiPiS_S_S_S_Pf
.visible .entry _Z25create_p_matrix_transposeiPiS_S_S_S_Pf(
	.param .u32 _Z25create_p_matrix_transposeiPiS_S_S_S_Pf_param_0,
	.param .u64 .ptr .align 1 _Z25create_p_matrix_transposeiPiS_S_S_S_Pf_param_1,
	.param .u64 .ptr .align 1 _Z25create_p_matrix_transposeiPiS_S_S_S_Pf_param_2,
	.param .u64 .ptr .align 1 _Z25create_p_matrix_transposeiPiS_S_S_S_Pf_param_3,
	.param .u64 .ptr .align 1 _Z25create_p_matrix_transposeiPiS_S_S_S_Pf_param_4,
	.param .u64 .ptr .align 1 _Z25create_p_matrix_transposeiPiS_S_S_S_Pf_param_5,
	.param .u64 .ptr .align 1 _Z25create_p_matrix_transposeiPiS_S_S_S_Pf_param_6
)
{
	.reg .pred 	%p<4>;
	.reg .b32 	%r<11>;
	.reg .b64 	%rd<29>;

	ld.param.u32 	%r4, [_Z25create_p_matrix_transposeiPiS_S_S_S_Pf_param_0];
	ld.param.u64 	%rd6, [_Z25create_p_matrix_transposeiPiS_S_S_S_Pf_param_1];
	ld.param.u64 	%rd7, [_Z25create_p_matrix_transposeiPiS_S_S_S_Pf_param_2];
	ld.param.u64 	%rd8, [_Z25create_p_matrix_transposeiPiS_S_S_S_Pf_param_3];
	ld.param.u64 	%rd9, [_Z25create_p_matrix_transposeiPiS_S_S_S_Pf_param_4];
	ld.param.u64 	%rd10, [_Z25create_p_matrix_transposeiPiS_S_S_S_Pf_param_5];
	ld.param.u64 	%rd11, [_Z25create_p_matrix_transposeiPiS_S_S_S_Pf_param_6];
	cvta.to.global.u64 	%rd1, %rd11;
	cvta.to.global.u64 	%rd2, %rd10;
	mov.u32 	%r5, %ctaid.x;
	mov.u32 	%r6, %ntid.x;
	mov.u32 	%r7, %tid.x;
	mad.lo.s32 	%r1, %r5, %r6, %r7;
	setp.ge.s32 	%p1, %r1, %r4;
	@%p1 bra 	$L__BB14_6;
	cvta.to.global.u64 	%rd13, %rd8;
	cvta.to.global.u64 	%rd14, %rd9;
	cvta.to.global.u64 	%rd15, %rd6;
	cvta.to.global.u64 	%rd16, %rd7;
	mul.wide.s32 	%rd17, %r1, 4;
	add.s64 	%rd3, %rd13, %rd17;
	ld.global.u32 	%r8, [%rd3];
	add.s64 	%rd18, %rd14, %rd17;
	st.global.u32 	[%rd18+4], %r8;
	add.s64 	%rd19, %rd15, %rd17;
	ld.global.u32 	%r2, [%rd19];
	mul.wide.s32 	%rd20, %r2, 4;
	add.s64 	%rd21, %rd16, %rd20;
	ld.global.u32 	%r3, [%rd21];
	setp.eq.s32 	%p2, %r1, 0;
	mov.b64 	%rd28, 0;
	@%p2 bra 	$L__BB14_3;
	ld.global.s32 	%rd28, [%rd3+-4];
$L__BB14_3:
	setp.ne.s32 	%p3, %r2, %r3;
	@%p3 bra 	$L__BB14_5;
	shl.b64 	%rd25, %rd28, 2;
	add.s64 	%rd26, %rd2, %rd25;
	st.global.u32 	[%rd26], %r2;
	add.s64 	%rd27, %rd1, %rd25;
	mov.b32 	%r10, 1065353216;
	st.global.u32 	[%rd27], %r10;
	bra.uni 	$L__BB14_6;
$L__BB14_5:
	shl.b64 	%rd22, %rd28, 2;
	add.s64 	%rd23, %rd2, %rd22;
	st.global.u32 	[%rd23], %r2;
	st.global.u32 	[%rd23+4], %r3;
	add.s64 	%rd24, %rd1, %rd22;
	mov.b32 	%r9, 1065353216;
	st.global.u32 	[%rd24], %r9;
	st.global.u32 	[%rd24+4], %r9;
$L__BB14_6:
	ret;

}


// ===== COMPILED SASS (sm_100) =====

	.target	sm_100

	.elftype	@"ET_EXEC"


//--------------------- .note.nv.tkinfo           --------------------------
	.section	.note.nv.tkinfo,"",@"SHT_NOTE"
	.sectionflags	@"SHF_NOTE_NV_TKINFO"
	.tkinfo
        /*0018*/ 	.word	0x00000002
        /*0030*/ 	.string	""
        /*0030*/ 	.string	"ptxas"
        /*0030*/ 	.string	"Cuda compilation tools, release 13.0, V13.0.88"
        /*0030*/ 	.string	"Build cuda_13.0.r13.0/compiler.36424714_0"
        /*0030*/ 	.string	"-arch sm_100 -m 64 "



//--------------------- .note.nv.cuinfo           --------------------------
	.section	.note.nv.cuinfo,"",@"SHT_NOTE"
	.sectionflags	@"SHF_NOTE_NV_CUINFO"
        /*0018*/ 	.short	0x0002
        /*001a*/ 	.short	0x0064
        /*001c*/ 	.short	0x0082
	.zero		2


//--------------------- .nv.info                  --------------------------
	.section	.nv.info,"",@"SHT_CUDA_INFO"
	.align	4


	//----- nvinfo : EIATTR_REGCOUNT
	.align		4
        /*0000*/ 	.byte	0x04, 0x2f
        /*0002*/ 	.short	(.L_4 - .L_3)
	.align		4
.L_3:
        /*0004*/ 	.word	index@(_Z19computeRowColAbsSumP9MatrixCSRP9MatrixCSCPbf)
        /*0008*/ 	.word	0x00000014


	//----- nvinfo : EIATTR_FRAME_SIZE
	.align		4
.L_4:
        /*000c*/ 	.byte	0x04, 0x11
        /*000e*/ 	.short	(.L_6 - .L_5)
	.align		4
.L_5:
        /*0010*/ 	.word	index@($__internal_4_$__cuda_sm3x_div_rn_noftz_f32_slowpath)
        /*0014*/ 	.word	0x00000000


	//----- nvinfo : EIATTR_FRAME_SIZE
	.align		4
.L_6:
        /*0018*/ 	.byte	0x04, 0x11
        /*001a*/ 	.short	(.L_8 - .L_7)
	.align		4
.L_7:
        /*001c*/ 	.word	index@(_Z19computeRowColAbsSumP9MatrixCSRP9MatrixCSCPbf)
        /*0020*/ 	.word	0x00000000


	//----- nvinfo : EIATTR_REGCOUNT
	.align		4
.L_8:
        /*0024*/ 	.byte	0x04, 0x2f
        /*0026*/ 	.short	(.L_10 - .L_9)
	.align		4
.L_9:
        /*0028*/ 	.word	index@(_Z9comptueSiP9MatrixCSRP9MatrixCSCPf)
        /*002c*/ 	.word	0x00000012


	//----- nvinfo : EIATTR_FRAME_SIZE
	.align		4
.L_10:
        /*0030*/ 	.byte	0x04, 0x11
        /*0032*/ 	.short	(.L_12 - .L_11)
	.align		4
.L_11:
        /*0034*/ 	.word	index@(_Z9comptueSiP9MatrixCSRP9MatrixCSCPf)
        /*0038*/ 	.word	0x00000000


	//----- nvinfo : EIATTR_REGCOUNT
	.align		4
.L_12:
        /*003c*/ 	.byte	0x04, 0x2f
        /*003e*/ 	.short	(.L_14 - .L_13)
	.align		4
.L_13:
        /*0040*/ 	.word	index@(_Z17sortNeighbourListP9MatrixCSRS0_PfPbfS2_)
        /*0044*/ 	.word	0x00000026


	//----- nvinfo : EIATTR_FRAME_SIZE
	.align		4
.L_14:
        /*0048*/ 	.byte	0x04, 0x11
        /*004a*/ 	.short	(.L_16 - .L_15)
	.align		4
.L_15:
        /*004c*/ 	.word	index@($__internal_3_$__cuda_sm3x_div_rn_noftz_f32_slowpath)
        /*0050*/ 	.word	0x00000000


	//----- nvinfo : EIATTR_FRAME_SIZE
	.align		4
.L_16:
        /*0054*/ 	.byte	0x04, 0x11
        /*0056*/ 	.short	(.L_18 - .L_17)
	.align		4
.L_17:
        /*0058*/ 	.word	index@($__internal_2_$__cuda_sm20_rcp_rn_f32_slowpath)
        /*005c*/ 	.word	0x00000000


	//----- nvinfo : EIATTR_FRAME_SIZE
	.align		4
.L_18:
        /*0060*/ 	.byte	0x04, 0x11
        /*0062*/ 	.short	(.L_20 - .L_19)
	.align		4
.L_19:
        /*0064*/ 	.word	index@(_Z17sortNeighbourListP9MatrixCSRS0_PfPbfS2_)
        /*0068*/ 	.word	0x00000000


	//----- nvinfo : EIATTR_REGCOUNT
	.align		4
.L_20:
        /*006c*/ 	.byte	0x04, 0x2f
        /*006e*/ 	.short	(.L_22 - .L_21)
	.align		4
.L_21:
        /*0070*/ 	.word	index@(_Z18printNeighbourListP9MatrixCSRS0_Pf)
        /*0074*/ 	.word	0x0000001d


	//----- nvinfo : EIATTR_FRAME_SIZE
	.align		4
.L_22:
        /*0078*/ 	.byte	0x04, 0x11
        /*007a*/ 	.short	(.L_24 - .L_23)
	.align		4
.L_23:
        /*007c*/ 	.word	index@($__internal_1_$__cuda_sm3x_div_rn_noftz_f32_slowpath)
        /*0080*/ 	.word	0x00000010


	//----- nvinfo : EIATTR_FRAME_SIZE
	.align		4
.L_24:
        /*0084*/ 	.byte	0x04, 0x11
        /*0086*/ 	.short	(.L_26 - .L_25)
	.align		4
.L_25:
        /*0088*/ 	.word	index@($__internal_0_$__cuda_sm20_rcp_rn_f32_slowpath)
        /*008c*/ 	.word	0x00000010


	//----- nvinfo : EIATTR_FRAME_SIZE
	.align		4
.L_26:
        /*0090*/ 	.byte	0x04, 0x11
        /*0092*/ 	.short	(.L_28 - .L_27)
	.align		4
.L_27:
        /*0094*/ 	.word	index@(_Z18printNeighbourListP9MatrixCSRS0_Pf)
        /*0098*/ 	.word	0x00000010


	//----- nvinfo : EIATTR_REGCOUNT
	.align		4
.L_28:
        /*009c*/ 	.byte	0x04, 0x2f
        /*009e*/ 	.short	(.L_30 - .L_29)
	.align		4
.L_29:
        /*00a0*/ 	.word	index@(_Z3misP9MatrixCSRPi)
        /*00a4*/ 	.word	0x00000014


	//----- nvinfo : EIATTR_FRAME_SIZE
	.align		4
.L_30:
        /*00a8*/ 	.byte	0x04, 0x11
        /*00aa*/ 	.short	(.L_32 - .L_31)
	.align		4
.L_31:
        /*00ac*/ 	.word	index@(_Z3misP9MatrixCSRPi)
        /*00b0*/ 	.word	0x00000000


	//----- nvinfo : EIATTR_REGCOUNT
	.align		4
.L_32:
        /*00b4*/ 	.byte	0x04, 0x2f
        /*00b6*/ 	.short	(.L_34 - .L_33)
	.align		4
.L_33:
        /*00b8*/ 	.word	index@(_Z19aggregation_initialiPi)
        /*00bc*/ 	.word	0x0000000a


	//----- nvinfo : EIATTR_FRAME_SIZE
	.align		4
.L_34:
        /*00c0*/ 	.byte	0x04, 0x11
        /*00c2*/ 	.short	(.L_36 - .L_35)
	.align		4
.L_35:
        /*00c4*/ 	.word	index@(_Z19aggregation_initialiPi)
        /*00c8*/ 	.word	0x00000000


	//----- nvinfo : EIATTR_REGCOUNT
	.align		4
.L_36:
        /*00cc*/ 	.byte	0x04, 0x2f
        /*00ce*/ 	.short	(.L_38 - .L_37)
	.align		4
.L_37:
        /*00d0*/ 	.word	index@(_Z11aggregationiP9MatrixCSRPiPbS0_PfiS2_S1_)
        /*00d4*/ 	.word	0x0000001e


	//----- nvinfo : EIATTR_FRAME_SIZE
	.align		4
.L_38:
        /*00d8*/ 	.byte	0x04, 0x11
        /*00da*/ 	.short	(.L_40 - .L_39)
	.align		4
.L_39:
        /*00dc*/ 	.word	index@(_Z11aggregationiP9MatrixCSRPiPbS0_PfiS2_S1_)
        /*00e0*/ 	.word	0x00000000


	//----- nvinfo : EIATTR_REGCOUNT
	.align		4
.L_40:
        /*00e4*/ 	.byte	0x04, 0x2f
        /*00e6*/ 	.short	(.L_42 - .L_41)
	.align		4
.L_41:
        /*00e8*/ 	.word	index@(_Z19bfs_frontier_kernelP9MatrixCSRPbPiS1_S2_)
        /*00ec*/ 	.word	0x00000014


	//----- nvinfo : EIATTR_FRAME_SIZE
	.align		4
.L_42:
        /*00f0*/ 	.byte	0x04, 0x11
        /*00f2*/ 	.short	(.L_44 - .L_43)
	.align		4
.L_43:
        /*00f4*/ 	.word	index@(_Z19bfs_frontier_kernelP9MatrixCSRPbPiS1_S2_)
        /*00f8*/ 	.word	0x00000000


	//----- nvinfo : EIATTR_REGCOUNT
	.align		4
.L_44:
        /*00fc*/ 	.byte	0x04, 0x2f
        /*00fe*/ 	.short	(.L_46 - .L_45)
	.align		4
.L_45:
        /*0100*/ 	.word	index@(_Z16get_useful_pairsiPiS_)
        /*0104*/ 	.word	0x0000000a


	//----- nvinfo : EIATTR_FRAME_SIZE
	.align		4
.L_46:
        /*0108*/ 	.byte	0x04, 0x11
        /*010a*/ 	.short	(.L_48 - .L_47)
	.align		4
.L_47:
        /*010c*/ 	.word	index@(_Z16get_useful_pairsiPiS_)
        /*0110*/ 	.word	0x00000000


	//----- nvinfo : EIATTR_REGCOUNT
	.align		4
.L_48:
        /*0114*/ 	.byte	0x04, 0x2f
        /*0116*/ 	.short	(.L_50 - .L_49)
	.align		4
.L_49:
        /*0118*/ 	.word	index@(_Z21gpu_prefix_sum_kerneliPi)
        /*011c*/ 	.word	0x00000020


	//----- nvinfo : EIATTR_FRAME_SIZE
	.align		4
.L_50:
        /*0120*/ 	.byte	0x04, 0x11
        /*0122*/ 	.short	(.L_52 - .L_51)
	.align		4
.L_51:
        /*0124*/ 	.word	index@(_Z21gpu_prefix_sum_kerneliPi)
        /*0128*/ 	.word	0x00000000


	//----- nvinfo : EIATTR_REGCOUNT
	.align		4
.L_52:
        /*012c*/ 	.byte	0x04, 0x2f
        /*012e*/ 	.short	(.L_54 - .L_53)
	.align		4
.L_53:
        /*0130*/ 	.word	index@(_Z6assignIbiEvPT_T0_)
        /*0134*/ 	.word	0x00000008


	//----- nvinfo : EIATTR_FRAME_SIZE
	.align		4
.L_54:
        /*0138*/ 	.byte	0x04, 0x11
        /*013a*/ 	.short	(.L_56 - .L_55)
	.align		4
.L_55:
        /*013c*/ 	.word	index@(_Z6assignIbiEvPT_T0_)
        /*0140*/ 	.word	0x00000000


	//----- nvinfo : EIATTR_REGCOUNT
	.align		4
.L_56:
        /*0144*/ 	.byte	0x04, 0x2f
        /*0146*/ 	.short	(.L_58 - .L_57)
	.align		4
.L_57:
        /*0148*/ 	.word	index@(_Z6assignIiiEvPT_T0_)
        /*014c*/ 	.word	0x00000008


	//----- nvinfo : EIATTR_FRAME_SIZE
	.align		4
.L_58:
        /*0150*/ 	.byte	0x04, 0x11
        /*0152*/ 	.short	(.L_60 - .L_59)
	.align		4
.L_59:
        /*0154*/ 	.word	index@(_Z6assignIiiEvPT_T0_)
        /*0158*/ 	.word	0x00000000


	//----- nvinfo : EIATTR_REGCOUNT
	.align		4
.L_60:
        /*015c*/ 	.byte	0x04, 0x2f
        /*015e*/ 	.short	(.L_62 - .L_61)
	.align		4
.L_61:
        /*0160*/ 	.word	index@(_Z17mark_aggregationsiPiS_)
        /*0164*/ 	.word	0x0000000a


	//----- nvinfo : EIATTR_FRAME_SIZE
	.align		4
.L_62:
        /*0168*/ 	.byte	0x04, 0x11
        /*016a*/ 	.short	(.L_64 - .L_63)
	.align		4
.L_63:
        /*016c*/ 	.word	index@(_Z17mark_aggregationsiPiS_)
        /*0170*/ 	.word	0x00000000


	//----- nvinfo : EIATTR_REGCOUNT
	.align		4
.L_64:
        /*0174*/ 	.byte	0x04, 0x2f
        /*0176*/ 	.short	(.L_66 - .L_65)
	.align		4
.L_65:
        /*0178*/ 	.word	index@(_Z22get_aggregations_countiPiS_S_)
        /*017c*/ 	.word	0x0000000c


	//----- nvinfo : EIATTR_FRAME_SIZE
	.align		4
.L_66:
        /*0180*/ 	.byte	0x04, 0x11
        /*0182*/ 	.short	(.L_68 - .L_67)
	.align		4
.L_67:
        /*0184*/ 	.word	index@(_Z22get_aggregations_countiPiS_S_)
        /*0188*/ 	.word	0x00000000


	//----- nvinfo : EIATTR_REGCOUNT
	.align		4
.L_68:
        /*018c*/ 	.byte	0x04, 0x2f
        /*018e*/ 	.short	(.L_70 - .L_69)
	.align		4
.L_69:
        /*0190*/ 	.word	index@(_Z25create_p_matrix_transposeiPiS_S_S_S_Pf)
        /*0194*/ 	.word	0x00000010


	//----- nvinfo : EIATTR_FRAME_SIZE
	.align		4
.L_70:
        /*0198*/ 	.byte	0x04, 0x11
        /*019a*/ 	.short	(.L_72 - .L_71)
	.align		4
.L_71:
        /*019c*/ 	.word	index@(_Z25create_p_matrix_transposeiPiS_S_S_S_Pf)
        /*01a0*/ 	.word	0x00000000


	//----- nvinfo : EIATTR_MIN_STACK_SIZE
	.align		4
.L_72:
        /*01a4*/ 	.byte	0x04, 0x12
        /*01a6*/ 	.short	(.L_74 - .L_73)
	.align		4
.L_73:
        /*01a8*/ 	.word	index@(_Z25create_p_matrix_transposeiPiS_S_S_S_Pf)
        /*01ac*/ 	.word	0x00000000


	//----- nvinfo : EIATTR_MIN_STACK_SIZE
	.align		4
.L_74:
        /*01b0*/ 	.byte	0x04, 0x12
        /*01b2*/ 	.short	(.L_76 - .L_75)
	.align		4
.L_75:
        /*01b4*/ 	.word	index@(_Z22get_aggregations_countiPiS_S_)
        /*01b8*/ 	.word	0x00000000


	//----- nvinfo : EIATTR_MIN_STACK_SIZE
	.align		4
.L_76:
        /*01bc*/ 	.byte	0x04, 0x12
        /*01be*/ 	.short	(.L_78 - .L_77)
	.align		4
.L_77:
        /*01c0*/ 	.word	index@(_Z17mark_aggregationsiPiS_)
        /*01c4*/ 	.word	0x00000000


	//----- nvinfo : EIATTR_MIN_STACK_SIZE
	.align		4
.L_78:
        /*01c8*/ 	.byte	0x04, 0x12
        /*01ca*/ 	.short	(.L_80 - .L_79)
	.align		4
.L_79:
        /*01cc*/ 	.word	index@(_Z6assignIiiEvPT_T0_)
        /*01d0*/ 	.word	0x00000000


	//----- nvinfo : EIATTR_MIN_STACK_SIZE
	.align		4
.L_80:
        /*01d4*/ 	.byte	0x04, 0x12
        /*01d6*/ 	.short	(.L_82 - .L_81)
	.align		4
.L_81:
        /*01d8*/ 	.word	index@(_Z6assignIbiEvPT_T0_)
        /*01dc*/ 	.word	0x00000000


	//----- nvinfo : EIATTR_MIN_STACK_SIZE
	.align		4
.L_82:
        /*01e0*/ 	.byte	0x04, 0x12
        /*01e2*/ 	.short	(.L_84 - .L_83)
	.align		4
.L_83:
        /*01e4*/ 	.word	index@(_Z21gpu_prefix_sum_kerneliPi)
        /*01e8*/ 	.word	0x00000000


	//----- nvinfo : EIATTR_MIN_STACK_SIZE
	.align		4
.L_84:
        /*01ec*/ 	.byte	0x04, 0x12
        /*01ee*/ 	.short	(.L_86 - .L_85)
	.align		4
.L_85:
        /*01f0*/ 	.word	index@(_Z16get_useful_pairsiPiS_)
        /*01f4*/ 	.word	0x00000000


	//----- nvinfo : EIATTR_MIN_STACK_SIZE
	.align		4
.L_86:
        /*01f8*/ 	.byte	0x04, 0x12
        /*01fa*/ 	.short	(.L_88 - .L_87)
	.align		4
.L_87:
        /*01fc*/ 	.word	index@(_Z19bfs_frontier_kernelP9MatrixCSRPbPiS1_S2_)
        /*0200*/ 	.word	0x00000000


	//----- nvinfo : EIATTR_MIN_STACK_SIZE
	.align		4
.L_88:
        /*0204*/ 	.byte	0x04, 0x12
        /*0206*/ 	.short	(.L_90 - .L_89)
	.align		4
.L_89:
        /*0208*/ 	.word	index@(_Z11aggregationiP9MatrixCSRPiPbS0_PfiS2_S1_)
        /*020c*/ 	.word	0x00000000


	//----- nvinfo : EIATTR_MIN_STACK_SIZE
	.align		4
.L_90:
        /*0210*/ 	.byte	0x04, 0x12
        /*0212*/ 	.short	(.L_92 - .L_91)
	.align		4
.L_91:
        /*0214*/ 	.word	index@(_Z19aggregation_initialiPi)
        /*0218*/ 	.word	0x00000000


	//----- nvinfo : EIATTR_MIN_STACK_SIZE
	.align		4
.L_92:
        /*021c*/ 	.byte	0x04, 0x12
        /*021e*/ 	.short	(.L_94 - .L_93)
	.align		4
.L_93:
        /*0220*/ 	.word	index@(_Z3misP9MatrixCSRPi)
        /*0224*/ 	.word	0x00000000


	//----- nvinfo : EIATTR_MIN_STACK_SIZE
	.align		4
.L_94:
        /*0228*/ 	.byte	0x04, 0x12
        /*022a*/ 	.short	(.L_96 - .L_95)
	.align		4
.L_95:
        /*022c*/ 	.word	index@(_Z18printNeighbourListP9MatrixCSRS0_Pf)
        /*0230*/ 	.word	0x00000010


	//----- nvinfo : EIATTR_MIN_STACK_SIZE
	.align		4
.L_96:
        /*0234*/ 	.byte	0x04, 0x12
        /*0236*/ 	.short	(.L_98 - .L_97)
	.align		4
.L_97:
        /*0238*/ 	.word	index@(_Z17sortNeighbourListP9MatrixCSRS0_PfPbfS2_)
        /*023c*/ 	.word	0x00000000


	//----- nvinfo : EIATTR_MIN_STACK_SIZE
	.align		4
.L_98:
        /*0240*/ 	.byte	0x04, 0x12
        /*0242*/ 	.short	(.L_100 - .L_99)
	.align		4
.L_99:
        /*0244*/ 	.word	index@(_Z9comptueSiP9MatrixCSRP9MatrixCSCPf)
        /*0248*/ 	.word	0x00000000


	//----- nvinfo : EIATTR_MIN_STACK_SIZE
	.align		4
.L_100:
        /*024c*/ 	.byte	0x04, 0x12
        /*024e*/ 	.short	(.L_102 - .L_101)
	.align		4
.L_101:
        /*0250*/ 	.word	index@(_Z19computeRowColAbsSumP9MatrixCSRP9MatrixCSCPbf)
        /*0254*/ 	.word	0x00000000
.L_102:


//--------------------- .nv.compat                --------------------------
	.section	.nv.compat,"",@"SHT_CUDA_COMPAT_INFO"
	.align	4
        /*0000*/ 	.byte	0x02, 0x09, 0x00, 0x00, 0x02, 0x02, 0x01, 0x00, 0x02, 0x05, 0x05, 0x00, 0x03, 0x07, 0x01, 0x01
        /*0010*/ 	.byte	0x02, 0x03, 0x00, 0x00, 0x02, 0x06, 0x01, 0x00, 0x04, 0x0b, 0x08, 0x00, 0x01, 0x00, 0x00, 0x00
        /*0020*/ 	.byte	0x00, 0x00, 0x00, 0x00


//--------------------- .nv.info._Z25create_p_matrix_transposeiPiS_S_S_S_Pf --------------------------
	.section	.nv.info._Z25create_p_matrix_transposeiPiS_S_S_S_Pf,"",@"SHT_CUDA_INFO"
	.sectionflags	@""
	.align	4


	//----- nvinfo : EIATTR_CUDA_API_VERSION
	.align		4
        /*0000*/ 	.byte	0x04, 0x37
        /*0002*/ 	.short	(.L_104 - .L_103)
.L_103:
        /*0004*/ 	.word	0x00000082


	//----- nvinfo : EIATTR_KPARAM_INFO
	.align		4
.L_104:
        /*0008*/ 	.byte	0x04, 0x17
        /*000a*/ 	.short	(.L_106 - .L_105)
.L_105:
        /*000c*/ 	.word	0x00000000
        /*0010*/ 	.short	0x0006
        /*0012*/ 	.short	0x0030
        /*0014*/ 	.byte	0x00, 0xf5, 0x21, 0x00


	//----- nvinfo : EIATTR_KPARAM_INFO
	.align		4
.L_106:
        /*0018*/ 	.byte	0x04, 0x17
        /*001a*/ 	.short	(.L_108 - .L_107)
.L_107:
        /*001c*/ 	.word	0x00000000
        /*0020*/ 	.short	0x0005
        /*0022*/ 	.short	0x0028
        /*0024*/ 	.byte	0x00, 0xf5, 0x21, 0x00


	//----- nvinfo : EIATTR_KPARAM_INFO
	.align		4
.L_108:
        /*0028*/ 	.byte	0x04, 0x17
        /*002a*/ 	.short	(.L_110 - .L_109)
.L_109:
        /*002c*/ 	.word	0x00000000
        /*0030*/ 	.short	0x0004
        /*0032*/ 	.short	0x0020
        /*0034*/ 	.byte	0x00, 0xf5, 0x21, 0x00


	//----- nvinfo : EIATTR_KPARAM_INFO
	.align		4
.L_110:
        /*0038*/ 	.byte	0x04, 0x17
        /*003a*/ 	.short	(.L_112 - .L_111)
.L_111:
        /*003c*/ 	.word	0x00000000
        /*0040*/ 	.short	0x0003
        /*0042*/ 	.short	0x0018
        /*0044*/ 	.byte	0x00, 0xf5, 0x21, 0x00


	//----- nvinfo : EIATTR_KPARAM_INFO
	.align		4
.L_112:
        /*0048*/ 	.byte	0x04, 0x17
        /*004a*/ 	.short	(.L_114 - .L_113)
.L_113:
        /*004c*/ 	.word	0x00000000
        /*0050*/ 	.short	0x0002
        /*0052*/ 	.short	0x0010
        /*0054*/ 	.byte	0x00, 0xf5, 0x21, 0x00


	//----- nvinfo : EIATTR_KPARAM_INFO
	.align		4
.L_114:
        /*0058*/ 	.byte	0x04, 0x17
        /*005a*/ 	.short	(.L_116 - .L_115)
.L_115:
        /*005c*/ 	.word	0x00000000
        /*0060*/ 	.short	0x0001
        /*0062*/ 	.short	0x0008
        /*0064*/ 	.byte	0x00, 0xf5, 0x21, 0x00


	//----- nvinfo : EIATTR_KPARAM_INFO
	.align		4
.L_116:
        /*0068*/ 	.byte	0x04, 0x17
        /*006a*/ 	.short	(.L_118 - .L_117)
.L_117:
        /*006c*/ 	.word	0x00000000
        /*0070*/ 	.short	0x0000
        /*0072*/ 	.short	0x0000
        /*0074*/ 	.byte	0x00, 0xf0, 0x11, 0x00


	//----- nvinfo : EIATTR_SPARSE_MMA_MASK
	.align		4
.L_118:
        /*0078*/ 	.byte	0x03, 0x50
        /*007a*/ 	.short	0x0000


	//----- nvinfo : EIATTR_MAXREG_COUNT
	.align		4
        /*007c*/ 	.byte	0x03, 0x1b
        /*007e*/ 	.short	0x00ff


	//----- nvinfo : EIATTR_MERCURY_ISA_VERSION
	.align		4
        /*0080*/ 	.byte	0x03, 0x5f
        /*0082*/ 	.short	0x0101


	//----- nvinfo : EIATTR_VRC_CTA_INIT_COUNT
	.align		4
        /*0084*/ 	.byte	0x02, 0x4a
	.zero		1
	.zero		1


	//----- nvinfo : EIATTR_EXIT_INSTR_OFFSETS
	.align		4
        /*0088*/ 	.byte	0x04, 0x1c
        /*008a*/ 	.short	(.L_120 - .L_119)


	//   ....[0]....
.L_119:
        /*008c*/ 	.word	0x00000070


	//   ....[1]....
        /*0090*/ 	.word	0x00000270


	//   ....[2]....
        /*0094*/ 	.word	0x00000350


	//----- nvinfo : EIATTR_CRS_STACK_SIZE
	.align		4
.L_120:
        /*0098*/ 	.byte	0x04, 0x1e
        /*009a*/ 	.short	(.L_122 - .L_121)
.L_121:
        /*009c*/ 	.word	0x00000000


	//----- nvinfo : EIATTR_CBANK_PARAM_SIZE
	.align		4
.L_122:
        /*00a0*/ 	.byte	0x03, 0x19
        /*00a2*/ 	.short	0x0038


	//----- nvinfo : EIATTR_PARAM_CBANK
	.align		4
        /*00a4*/ 	.byte	0x04, 0x0a
        /*00a6*/ 	.short	(.L_124 - .L_123)
	.align		4
.L_123:
        /*00a8*/ 	.word	index@(.nv.constant0._Z25create_p_matrix_transposeiPiS_S_S_S_Pf)
        /*00ac*/ 	.short	0x0380
        /*00ae*/ 	.short	0x0038


	//----- nvinfo : EIATTR_SW_WAR
	.align		4
.L_124:
        /*00b0*/ 	.byte	0x04, 0x36
        /*00b2*/ 	.short	(.L_126 - .L_125)
.L_125:
        /*00b4*/ 	.word	0x00000008
.L_126:


//--------------------- .nv.info._Z22get_aggregations_countiPiS_S_ --------------------------
	.section	.nv.info._Z22get_aggregations_countiPiS_S_,"",@"SHT_CUDA_INFO"
	.sectionflags	@""
	.align	4


	//----- nvinfo : EIATTR_CUDA_API_VERSION
	.align		4
        /*0000*/ 	.byte	0x04, 0x37
        /*0002*/ 	.short	(.L_128 - .L_127)
.L_127:
        /*0004*/ 	.word	0x00000082


	//----- nvinfo : EIATTR_KPARAM_INFO
	.align		4
.L_128:
        /*0008*/ 	.byte	0x04, 0x17
        /*000a*/ 	.short	(.L_130 - .L_129)
.L_129:
        /*000c*/ 	.word	0x00000000
        /*0010*/ 	.short	0x0003
        /*0012*/ 	.short	0x0018
        /*0014*/ 	.byte	0x00, 0xf5, 0x21, 0x00


	//----- nvinfo : EIATTR_KPARAM_INFO
	.align		4
.L_130:
        /*0018*/ 	.byte	0x04, 0x17
        /*001a*/ 	.short	(.L_132 - .L_131)
.L_131:
        /*001c*/ 	.word	0x00000000
        /*0020*/ 	.short	0x0002
        /*0022*/ 	.short	0x0010
        /*0024*/ 	.byte	0x00, 0xf5, 0x21, 0x00


	//----- nvinfo : EIATTR_KPARAM_INFO
	.align		4
.L_132:
        /*0028*/ 	.byte	0x04, 0x17
        /*002a*/ 	.short	(.L_134 - .L_133)
.L_133:
        /*002c*/ 	.word	0x00000000
        /*0030*/ 	.short	0x0001
        /*0032*/ 	.short	0x0008
        /*0034*/ 	.byte	0x00, 0xf5, 0x21, 0x00


	//----- nvinfo : EIATTR_KPARAM_INFO
	.align		4
.L_134:
        /*0038*/ 	.byte	0x04, 0x17
        /*003a*/ 	.short	(.L_136 - .L_135)
.L_135:
        /*003c*/ 	.word	0x00000000
        /*0040*/ 	.short	0x0000
        /*0042*/ 	.short	0x0000
        /*0044*/ 	.byte	0x00, 0xf0, 0x11, 0x00


	//----- nvinfo : EIATTR_SPARSE_MMA_MASK
	.align		4
.L_136:
        /*0048*/ 	.byte	0x03, 0x50
        /*004a*/ 	.short	0x0000


	//----- nvinfo : EIATTR_MAXREG_COUNT
	.align		4
        /*004c*/ 	.byte	0x03, 0x1b
        /*004e*/ 	.short	0x00ff


	//----- nvinfo : EIATTR_MERCURY_ISA_VERSION
	.align		4
        /*0050*/ 	.byte	0x03, 0x5f
        /*0052*/ 	.short	0x0101


	//----- nvinfo : EIATTR_VRC_CTA_INIT_COUNT
	.align		4
        /*0054*/ 	.byte	0x02, 0x4a
	.zero		1
	.zero		1


	//----- nvinfo : EIATTR_EXIT_INSTR_OFFSETS
	.align		4
        /*0058*/ 	.byte	0x04, 0x1c
        /*005a*/ 	.short	(.L_138 - .L_137)


	//   ....[0]....
.L_137:
        /*005c*/ 	.word	0x00000070


	//   ....[1]....
        /*0060*/ 	.word	0x00000150


	//----- nvinfo : EIATTR_CBANK_PARAM_SIZE
	.align		4
.L_138:
        /*0064*/ 	.byte	0x03, 0x19
        /*0066*/ 	.short	0x0020


	//----- nvinfo : EIATTR_PARAM_CBANK
	.align		4
        /*0068*/ 	.byte	0x04, 0x0a
        /*006a*/ 	.short	(.L_140 - .L_139)
	.align		4
.L_139:
        /*006c*/ 	.word	index@(.nv.constant0._Z22get_aggregations_countiPiS_S_)
        /*0070*/ 	.short	0x0380
        /*0072*/ 	.short	0x0020


	//----- nvinfo : EIATTR_SW_WAR
	.align		4
.L_140:
        /*0074*/ 	.byte	0x04, 0x36
        /*0076*/ 	.short	(.L_142 - .L_141)
.L_141:
        /*0078*/ 	.word	0x00000008
.L_142:


//--------------------- .nv.info._Z17mark_aggregationsiPiS_ --------------------------
	.section	.nv.info._Z17mark_aggregationsiPiS_,"",@"SHT_CUDA_INFO"
	.sectionflags	@""
	.align	4


	//----- nvinfo : EIATTR_CUDA_API_VERSION
	.align		4
        /*0000*/ 	.byte	0x04, 0x37
        /*0002*/ 	.short	(.L_144 - .L_143)
.L_143:
        /*0004*/ 	.word	0x00000082


	//----- nvinfo : EIATTR_KPARAM_INFO
	.align		4
.L_144:
        /*0008*/ 	.byte	0x04, 0x17
        /*000a*/ 	.short	(.L_146 - .L_145)
.L_145:
        /*000c*/ 	.word	0x00000000
        /*0010*/ 	.short	0x0002
        /*0012*/ 	.short	0x0010
        /*0014*/ 	.byte	0x00, 0xf5, 0x21, 0x00


	//----- nvinfo : EIATTR_KPARAM_INFO
	.align		4
.L_146:
        /*0018*/ 	.byte	0x04, 0x17
        /*001a*/ 	.short	(.L_148 - .L_147)
.L_147:
        /*001c*/ 	.word	0x00000000
        /*0020*/ 	.short	0x0001
        /*0022*/ 	.short	0x0008
        /*0024*/ 	.byte	0x00, 0xf5, 0x21, 0x00


	//----- nvinfo : EIATTR_KPARAM_INFO
	.align		4
.L_148:
        /*0028*/ 	.byte	0x04, 0x17
        /*002a*/ 	.short	(.L_150 - .L_149)
.L_149:
        /*002c*/ 	.word	0x00000000
        /*0030*/ 	.short	0x0000
        /*0032*/ 	.short	0x0000
        /*0034*/ 	.byte	0x00, 0xf0, 0x11, 0x00


	//----- nvinfo : EIATTR_SPARSE_MMA_MASK
	.align		4
.L_150:
        /*0038*/ 	.byte	0x03, 0x50
        /*003a*/ 	.short	0x0000


	//----- nvinfo : EIATTR_MAXREG_COUNT
	.align		4
        /*003c*/ 	.byte	0x03, 0x1b
        /*003e*/ 	.short	0x00ff


	//----- nvinfo : EIATTR_MERCURY_ISA_VERSION
	.align		4
        /*0040*/ 	.byte	0x03, 0x5f
        /*0042*/ 	.short	0x0101


	//----- nvinfo : EIATTR_VRC_CTA_INIT_COUNT
	.align		4
        /*0044*/ 	.byte	0x02, 0x4a
	.zero		1
	.zero		1


	//----- nvinfo : EIATTR_EXIT_INSTR_OFFSETS
	.align		4
        /*0048*/ 	.byte	0x04, 0x1c
        /*004a*/ 	.short	(.L_152 - .L_151)


	//   ....[0]....
.L_151:
        /*004c*/ 	.word	0x00000070


	//   ....[1]....
        /*0050*/ 	.word	0x00000100


	//   ....[2]....
        /*0054*/ 	.word	0x00000140


	//----- nvinfo : EIATTR_CBANK_PARAM_SIZE
	.align		4
.L_152:
        /*0058*/ 	.byte	0x03, 0x19
        /*005a*/ 	.short	0x0018


	//----- nvinfo : EIATTR_PARAM_CBANK
	.align		4
        /*005c*/ 	.byte	0x04, 0x0a
        /*005e*/ 	.short	(.L_154 - .L_153)
	.align		4
.L_153:
        /*0060*/ 	.word	index@(.nv.constant0._Z17mark_aggregationsiPiS_)
        /*0064*/ 	.short	0x0380
        /*0066*/ 	.short	0x0018


	//----- nvinfo : EIATTR_SW_WAR
	.align		4
.L_154:
        /*0068*/ 	.byte	0x04, 0x36
        /*006a*/ 	.short	(.L_156 - .L_155)
.L_155:
        /*006c*/ 	.word	0x00000008
.L_156:


//--------------------- .nv.info._Z6assignIiiEvPT_T0_ --------------------------
	.section	.nv.info._Z6assignIiiEvPT_T0_,"",@"SHT_CUDA_INFO"
	.sectionflags	@""
	.align	4


	//----- nvinfo : EIATTR_CUDA_API_VERSION
	.align		4
        /*0000*/ 	.byte	0x04, 0x37
        /*0002*/ 	.short	(.L_158 - .L_157)
.L_157:
        /*0004*/ 	.word	0x00000082


	//----- nvinfo : EIATTR_KPARAM_INFO
	.align		4
.L_158:
        /*0008*/ 	.byte	0x04, 0x17
        /*000a*/ 	.short	(.L_160 - .L_159)
.L_159:
        /*000c*/ 	.word	0x00000000
        /*0010*/ 	.short	0x0001
        /*0012*/ 	.short	0x0008
        /*0014*/ 	.byte	0x00, 0xf0, 0x11, 0x00


	//----- nvinfo : EIATTR_KPARAM_INFO
	.align		4
.L_160:
        /*0018*/ 	.byte	0x04, 0x17
        /*001a*/ 	.short	(.L_162 - .L_161)
.L_161:
        /*001c*/ 	.word	0x00000000
        /*0020*/ 	.short	0x0000
        /*0022*/ 	.short	0x0000
        /*0024*/ 	.byte	0x00, 0xf5, 0x21, 0x00


	//----- nvinfo : EIATTR_SPARSE_MMA_MASK
	.align		4
.L_162:
        /*0028*/ 	.byte	0x03, 0x50
        /*002a*/ 	.short	0x0000


	//----- nvinfo : EIATTR_MAXREG_COUNT
	.align		4
        /*002c*/ 	.byte	0x03, 0x1b
        /*002e*/ 	.short	0x00ff


	//----- nvinfo : EIATTR_MERCURY_ISA_VERSION
	.align		4
        /*0030*/ 	.byte	0x03, 0x5f
        /*0032*/ 	.short	0x0101


	//----- nvinfo : EIATTR_VRC_CTA_INIT_COUNT
	.align		4
        /*0034*/ 	.byte	0x02, 0x4a
	.zero		1
	.zero		1


	//----- nvinfo : EIATTR_EXIT_INSTR_OFFSETS
	.align		4
        /*0038*/ 	.byte	0x04, 0x1c
        /*003a*/ 	.short	(.L_164 - .L_163)


	//   ....[0]....
.L_163:
        /*003c*/ 	.word	0x00000050


	//----- nvinfo : EIATTR_CBANK_PARAM_SIZE
	.align		4
.L_164:
        /*0040*/ 	.byte	0x03, 0x19
        /*0042*/ 	.short	0x000c


	//----- nvinfo : EIATTR_PARAM_CBANK
	.align		4
        /*0044*/ 	.byte	0x04, 0x0a
        /*0046*/ 	.short	(.L_166 - .L_165)
	.align		4
.L_165:
        /*0048*/ 	.word	index@(.nv.constant0._Z6assignIiiEvPT_T0_)
        /*004c*/ 	.short	0x0380
        /*004e*/ 	.short	0x000c


	//----- nvinfo : EIATTR_SW_WAR
	.align		4
.L_166:
        /*0050*/ 	.byte	0x04, 0x36
        /*0052*/ 	.short	(.L_168 - .L_167)
.L_167:
        /*0054*/ 	.word	0x00000008
.L_168:


//--------------------- .nv.info._Z6assignIbiEvPT_T0_ --------------------------
	.section	.nv.info._Z6assignIbiEvPT_T0_,"",@"SHT_CUDA_INFO"
	.sectionflags	@""
	.align	4


	//----- nvinfo : EIATTR_CUDA_API_VERSION
	.align		4
        /*0000*/ 	.byte	0x04, 0x37
        /*0002*/ 	.short	(.L_170 - .L_169)
.L_169:
        /*0004*/ 	.word	0x00000082


	//----- nvinfo : EIATTR_KPARAM_INFO
	.align		4
.L_170:
        /*0008*/ 	.byte	0x04, 0x17
        /*000a*/ 	.short	(.L_172 - .L_171)
.L_171:
        /*000c*/ 	.word	0x00000000
        /*0010*/ 	.short	0x0001
        /*0012*/ 	.short	0x0008
        /*0014*/ 	.byte	0x00, 0xf0, 0x11, 0x00


	//----- nvinfo : EIATTR_KPARAM_INFO
	.align		4
.L_172:
        /*0018*/ 	.byte	0x04, 0x17
        /*001a*/ 	.short	(.L_174 - .L_173)
.L_173:
        /*001c*/ 	.word	0x00000000
        /*0020*/ 	.short	0x0000
        /*0022*/ 	.short	0x0000
        /*0024*/ 	.byte	0x00, 0xf5, 0x21, 0x00


	//----- nvinfo : EIATTR_SPARSE_MMA_MASK
	.align		4
.L_174:
        /*0028*/ 	.byte	0x03, 0x50
        /*002a*/ 	.short	0x0000


	//----- nvinfo : EIATTR_MAXREG_COUNT
	.align		4
        /*002c*/ 	.byte	0x03, 0x1b
        /*002e*/ 	.short	0x00ff


	//----- nvinfo : EIATTR_MERCURY_ISA_VERSION
	.align		4
        /*0030*/ 	.byte	0x03, 0x5f
        /*0032*/ 	.short	0x0101


	//----- nvinfo : EIATTR_VRC_CTA_INIT_COUNT
	.align		4
        /*0034*/ 	.byte	0x02, 0x4a
	.zero		1
	.zero		1


	//----- nvinfo : EIATTR_EXIT_INSTR_OFFSETS
	.align		4
        /*0038*/ 	.byte	0x04, 0x1c
        /*003a*/ 	.short	(.L_176 - .L_175)


	//   ....[0]....
.L_175:
        /*003c*/ 	.word	0x00000070


	//----- nvinfo : EIATTR_CBANK_PARAM_SIZE
	.align		4
.L_176:
        /*0040*/ 	.byte	0x03, 0x19
        /*0042*/ 	.short	0x000c


	//----- nvinfo : EIATTR_PARAM_CBANK
	.align		4
        /*0044*/ 	.byte	0x04, 0x0a
        /*0046*/ 	.short	(.L_178 - .L_177)
	.align		4
.L_177:
        /*0048*/ 	.word	index@(.nv.constant0._Z6assignIbiEvPT_T0_)
        /*004c*/ 	.short	0x0380
        /*004e*/ 	.short	0x000c


	//----- nvinfo : EIATTR_SW_WAR
	.align		4
.L_178:
        /*0050*/ 	.byte	0x04, 0x36
        /*0052*/ 	.short	(.L_180 - .L_179)
.L_179:
        /*0054*/ 	.word	0x00000008
.L_180:


//--------------------- .nv.info._Z21gpu_prefix_sum_kerneliPi --------------------------
	.section	.nv.info._Z21gpu_prefix_sum_kerneliPi,"",@"SHT_CUDA_INFO"
	.sectionflags	@""
	.align	4


	//----- nvinfo : EIATTR_CUDA_API_VERSION
	.align		4
        /*0000*/ 	.byte	0x04, 0x37
        /*0002*/ 	.short	(.L_182 - .L_181)
.L_181:
        /*0004*/ 	.word	0x00000082


	//----- nvinfo : EIATTR_KPARAM_INFO
	.align		4
.L_182:
        /*0008*/ 	.byte	0x04, 0x17
        /*000a*/ 	.short	(.L_184 - .L_183)
.L_183:
        /*000c*/ 	.word	0x00000000
        /*0010*/ 	.short	0x0001
        /*0012*/ 	.short	0x0008
        /*0014*/ 	.byte	0x00, 0xf5, 0x21, 0x00


	//----- nvinfo : EIATTR_KPARAM_INFO
	.align		4
.L_184:
        /*0018*/ 	.byte	0x04, 0x17
        /*001a*/ 	.short	(.L_186 - .L_185)
.L_185:
        /*001c*/ 	.word	0x00000000
        /*0020*/ 	.short	0x0000
        /*0022*/ 	.short	0x0000
        /*0024*/ 	.byte	0x00, 0xf0, 0x11, 0x00


	//----- nvinfo : EIATTR_SPARSE_MMA_MASK
	.align		4
.L_186:
        /*0028*/ 	.byte	0x03, 0x50
        /*002a*/ 	.short	0x0000


	//----- nvinfo : EIATTR_MAXREG_COUNT
	.align		4
        /*002c*/ 	.byte	0x03, 0x1b
        /*002e*/ 	.short	0x00ff


	//----- nvinfo : EIATTR_MERCURY_ISA_VERSION
	.align		4
        /*0030*/ 	.byte	0x03, 0x5f
        /*0032*/ 	.short	0x0101


	//----- nvinfo : EIATTR_VRC_CTA_INIT_COUNT
	.align		4
        /*0034*/ 	.byte	0x02, 0x4a
	.zero		1
	.zero		1


	//----- nvinfo : EIATTR_EXIT_INSTR_OFFSETS
	.align		4
        /*0038*/ 	.byte	0x04, 0x1c
        /*003a*/ 	.short	(.L_188 - .L_187)


	//   ....[0]....
.L_187:
        /*003c*/ 	.word	0x00000030


	//   ....[1]....
        /*0040*/ 	.word	0x000004f0


	//   ....[2]....
        /*0044*/ 	.word	0x00000830


	//   ....[3]....
        /*0048*/ 	.word	0x000009f0


	//   ....[4]....
        /*004c*/ 	.word	0x00000b40


	//----- nvinfo : EIATTR_CBANK_PARAM_SIZE
	.align		4
.L_188:
        /*0050*/ 	.byte	0x03, 0x19
        /*0052*/ 	.short	0x0010


	//----- nvinfo : EIATTR_PARAM_CBANK
	.align		4
        /*0054*/ 	.byte	0x04, 0x0a
        /*0056*/ 	.short	(.L_190 - .L_189)
	.align		4
.L_189:
        /*0058*/ 	.word	index@(.nv.constant0._Z21gpu_prefix_sum_kerneliPi)
        /*005c*/ 	.short	0x0380
        /*005e*/ 	.short	0x0010


	//----- nvinfo : EIATTR_SW_WAR
	.align		4
.L_190:
        /*0060*/ 	.byte	0x04, 0x36
        /*0062*/ 	.short	(.L_192 - .L_191)
.L_191:
        /*0064*/ 	.word	0x00000008
.L_192:


//--------------------- .nv.info._Z16get_useful_pairsiPiS_ --------------------------
	.section	.nv.info._Z16get_useful_pairsiPiS_,"",@"SHT_CUDA_INFO"
	.sectionflags	@""
	.align	4


	//----- nvinfo : EIATTR_CUDA_API_VERSION
	.align		4
        /*0000*/ 	.byte	0x04, 0x37
        /*0002*/ 	.short	(.L_194 - .L_193)
.L_193:
        /*0004*/ 	.word	0x00000082


	//----- nvinfo : EIATTR_KPARAM_INFO
	.align		4
.L_194:
        /*0008*/ 	.byte	0x04, 0x17
        /*000a*/ 	.short	(.L_196 - .L_195)
.L_195:
        /*000c*/ 	.word	0x00000000
        /*0010*/ 	.short	0x0002
        /*0012*/ 	.short	0x0010
        /*0014*/ 	.byte	0x00, 0xf5, 0x21, 0x00


	//----- nvinfo : EIATTR_KPARAM_INFO
	.align		4
.L_196:
        /*0018*/ 	.byte	0x04, 0x17
        /*001a*/ 	.short	(.L_198 - .L_197)
.L_197:
        /*001c*/ 	.word	0x00000000
        /*0020*/ 	.short	0x0001
        /*0022*/ 	.short	0x0008
        /*0024*/ 	.byte	0x00, 0xf5, 0x21, 0x00


	//----- nvinfo : EIATTR_KPARAM_INFO
	.align		4
.L_198:
        /*0028*/ 	.byte	0x04, 0x17
        /*002a*/ 	.short	(.L_200 - .L_199)
.L_199:
        /*002c*/ 	.word	0x00000000
        /*0030*/ 	.short	0x0000
        /*0032*/ 	.short	0x0000
        /*0034*/ 	.byte	0x00, 0xf0, 0x11, 0x00


	//----- nvinfo : EIATTR_SPARSE_MMA_MASK
	.align		4
.L_200:
        /*0038*/ 	.byte	0x03, 0x50
        /*003a*/ 	.short	0x0000


	//----- nvinfo : EIATTR_MAXREG_COUNT
	.align		4
        /*003c*/ 	.byte	0x03, 0x1b
        /*003e*/ 	.short	0x00ff


	//----- nvinfo : EIATTR_MERCURY_ISA_VERSION
	.align		4
        /*0040*/ 	.byte	0x03, 0x5f
        /*0042*/ 	.short	0x0101


	//----- nvinfo : EIATTR_VRC_CTA_INIT_COUNT
	.align		4
        /*0044*/ 	.byte	0x02, 0x4a
	.zero		1
	.zero		1


	//----- nvinfo : EIATTR_EXIT_INSTR_OFFSETS
	.align		4
        /*0048*/ 	.byte	0x04, 0x1c
        /*004a*/ 	.short	(.L_202 - .L_201)


	//   ....[0]....
.L_201:
        /*004c*/ 	.word	0x00000070


	//   ....[1]....
        /*0050*/ 	.word	0x00000100


	//   ....[2]....
        /*0054*/ 	.word	0x00000150


	//   ....[3]....
        /*0058*/ 	.word	0x000001a0


	//----- nvinfo : EIATTR_CBANK_PARAM_SIZE
	.align		4
.L_202:
        /*005c*/ 	.byte	0x03, 0x19
        /*005e*/ 	.short	0x0018


	//----- nvinfo : EIATTR_PARAM_CBANK
	.align		4
        /*0060*/ 	.byte	0x04, 0x0a
        /*0062*/ 	.short	(.L_204 - .L_203)
	.align		4
.L_203:
        /*0064*/ 	.word	index@(.nv.constant0._Z16get_useful_pairsiPiS_)
        /*0068*/ 	.short	0x0380
        /*006a*/ 	.short	0x0018


	//----- nvinfo : EIATTR_SW_WAR
	.align		4
.L_204:
        /*006c*/ 	.byte	0x04, 0x36
        /*006e*/ 	.short	(.L_206 - .L_205)
.L_205:
        /*0070*/ 	.word	0x00000008
.L_206:


//--------------------- .nv.info._Z19bfs_frontier_kernelP9MatrixCSRPbPiS1_S2_ --------------------------
	.section	.nv.info._Z19bfs_frontier_kernelP9MatrixCSRPbPiS1_S2_,"",@"SHT_CUDA_INFO"
	.sectionflags	@""
	.align	4


	//----- nvinfo : EIATTR_CUDA_API_VERSION
	.align		4
        /*0000*/ 	.byte	0x04, 0x37
        /*0002*/ 	.short	(.L_208 - .L_207)
.L_207:
        /*0004*/ 	.word	0x00000082


	//----- nvinfo : EIATTR_KPARAM_INFO
	.align		4
.L_208:
        /*0008*/ 	.byte	0x04, 0x17
        /*000a*/ 	.short	(.L_210 - .L_209)
.L_209:
        /*000c*/ 	.word	0x00000000
        /*0010*/ 	.short	0x0004
        /*0012*/ 	.short	0x0020
        /*0014*/ 	.byte	0x00, 0xf5, 0x21, 0x00


	//----- nvinfo : EIATTR_KPARAM_INFO
	.align		4
.L_210:
        /*0018*/ 	.byte	0x04, 0x17
        /*001a*/ 	.short	(.L_212 - .L_211)
.L_211:
        /*001c*/ 	.word	0x00000000
        /*0020*/ 	.short	0x0003
        /*0022*/ 	.short	0x0018
        /*0024*/ 	.byte	0x00, 0xf5, 0x21, 0x00


	//----- nvinfo : EIATTR_KPARAM_INFO
	.align		4
.L_212:
        /*0028*/ 	.byte	0x04, 0x17
        /*002a*/ 	.short	(.L_214 - .L_213)
.L_213:
        /*002c*/ 	.word	0x00000000
        /*0030*/ 	.short	0x0002
        /*0032*/ 	.short	0x0010
        /*0034*/ 	.byte	0x00, 0xf5, 0x21, 0x00


	//----- nvinfo : EIATTR_KPARAM_INFO
	.align		4
.L_214:
        /*0038*/ 	.byte	0x04, 0x17
        /*003a*/ 	.short	(.L_216 - .L_215)
.L_215:
        /*003c*/ 	.word	0x00000000
        /*0040*/ 	.short	0x0001
        /*0042*/ 	.short	0x0008
        /*0044*/ 	.byte	0x00, 0xf5, 0x21, 0x00


	//----- nvinfo : EIATTR_KPARAM_INFO
	.align		4
.L_216:
        /*0048*/ 	.byte	0x04, 0x17
        /*004a*/ 	.short	(.L_218 - .L_217)
.L_217:
        /*004c*/ 	.word	0x00000000
        /*0050*/ 	.short	0x0000
        /*0052*/ 	.short	0x0000
        /*0054*/ 	.byte	0x00, 0xf5, 0x21, 0x00


	//----- nvinfo : EIATTR_SPARSE_MMA_MASK
	.align		4
.L_218:
        /*0058*/ 	.byte	0x03, 0x50
        /*005a*/ 	.short	0x0000


	//----- nvinfo : EIATTR_MAXREG_COUNT
	.align		4
        /*005c*/ 	.byte	0x03, 0x1b
        /*005e*/ 	.short	0x00ff


	//----- nvinfo : EIATTR_MERCURY_ISA_VERSION
	.align		4
        /*0060*/ 	.byte	0x03, 0x5f
        /*0062*/ 	.short	0x0101


	//----- nvinfo : EIATTR_VRC_CTA_INIT_COUNT
	.align		4
        /*0064*/ 	.byte	0x02, 0x4a
	.zero		1
	.zero		1


	//----- nvinfo : EIATTR_EXIT_INSTR_OFFSETS
	.align		4
        /*0068*/ 	.byte	0x04, 0x1c
        /*006a*/ 	.short	(.L_220 - .L_219)


	//   ....[0]....
.L_219:
        /*006c*/ 	.word	0x00000090


	//   ....[1]....
        /*0070*/ 	.word	0x00000100


	//   ....[2]....
        /*0074*/ 	.word	0x000001f0


	//   ....[3]....
        /*0078*/ 	.word	0x000003d0


	//----- nvinfo : EIATTR_CRS_STACK_SIZE
	.align		4
.L_220:
        /*007c*/ 	.byte	0x04, 0x1e
        /*007e*/ 	.short	(.L_222 - .L_221)
.L_221:
        /*0080*/ 	.word	0x00000000


	//----- nvinfo : EIATTR_CBANK_PARAM_SIZE
	.align		4
.L_222:
        /*0084*/ 	.byte	0x03, 0x19
        /*0086*/ 	.short	0x0028


	//----- nvinfo : EIATTR_PARAM_CBANK
	.align		4
        /*0088*/ 	.byte	0x04, 0x0a
        /*008a*/ 	.short	(.L_224 - .L_223)
	.align		4
.L_223:
        /*008c*/ 	.word	index@(.nv.constant0._Z19bfs_frontier_kernelP9MatrixCSRPbPiS1_S2_)
        /*0090*/ 	.short	0x0380
        /*0092*/ 	.short	0x0028


	//----- nvinfo : EIATTR_SW_WAR
	.align		4
.L_224:
        /*0094*/ 	.byte	0x04, 0x36
        /*0096*/ 	.short	(.L_226 - .L_225)
.L_225:
        /*0098*/ 	.word	0x00000008
.L_226:


//--------------------- .nv.info._Z11aggregationiP9MatrixCSRPiPbS0_PfiS2_S1_ --------------------------
	.section	.nv.info._Z11aggregationiP9MatrixCSRPiPbS0_PfiS2_S1_,"",@"SHT_CUDA_INFO"
	.sectionflags	@""
	.align	4


	//----- nvinfo : EIATTR_CUDA_API_VERSION
	.align		4
        /*0000*/ 	.byte	0x04, 0x37
        /*0002*/ 	.short	(.L_228 - .L_227)
.L_227:
        /*0004*/ 	.word	0x00000082


	//----- nvinfo : EIATTR_KPARAM_INFO
	.align		4
.L_228:
        /*0008*/ 	.byte	0x04, 0x17
        /*000a*/ 	.short	(.L_230 - .L_229)
.L_229:
        /*000c*/ 	.word	0x00000000
        /*0010*/ 	.short	0x0008
        /*0012*/ 	.short	0x0040
        /*0014*/ 	.byte	0x00, 0xf5, 0x21, 0x00


	//----- nvinfo : EIATTR_KPARAM_INFO
	.align		4
.L_230:
        /*0018*/ 	.byte	0x04, 0x17
        /*001a*/ 	.short	(.L_232 - .L_231)
.L_231:
        /*001c*/ 	.word	0x00000000
        /*0020*/ 	.short	0x0007
        /*0022*/ 	.short	0x0038
        /*0024*/ 	.byte	0x00, 0xf5, 0x21, 0x00


	//----- nvinfo : EIATTR_KPARAM_INFO
	.align		4
.L_232:
        /*0028*/ 	.byte	0x04, 0x17
        /*002a*/ 	.short	(.L_234 - .L_233)
.L_233:
        /*002c*/ 	.word	0x00000000
        /*0030*/ 	.short	0x0006
        /*0032*/ 	.short	0x0030
        /*0034*/ 	.byte	0x00, 0xf0, 0x11, 0x00


	//----- nvinfo : EIATTR_KPARAM_INFO
	.align		4
.L_234:
        /*0038*/ 	.byte	0x04, 0x17
        /*003a*/ 	.short	(.L_236 - .L_235)
.L_235:
        /*003c*/ 	.word	0x00000000
        /*0040*/ 	.short	0x0005
        /*0042*/ 	.short	0x0028
        /*0044*/ 	.byte	0x00, 0xf5, 0x21, 0x00


	//----- nvinfo : EIATTR_KPARAM_INFO
	.align		4
.L_236:
        /*0048*/ 	.byte	0x04, 0x17
        /*004a*/ 	.short	(.L_238 - .L_237)
.L_237:
        /*004c*/ 	.word	0x00000000
        /*0050*/ 	.short	0x0004
        /*0052*/ 	.short	0x0020
        /*0054*/ 	.byte	0x00, 0xf5, 0x21, 0x00


	//----- nvinfo : EIATTR_KPARAM_INFO
	.align		4
.L_238:
        /*0058*/ 	.byte	0x04, 0x17
        /*005a*/ 	.short	(.L_240 - .L_239)
.L_239:
        /*005c*/ 	.word	0x00000000
        /*0060*/ 	.short	0x0003
        /*0062*/ 	.short	0x0018
        /*0064*/ 	.byte	0x00, 0xf5, 0x21, 0x00


	//----- nvinfo : EIATTR_KPARAM_INFO
	.align		4
.L_240:
        /*0068*/ 	.byte	0x04, 0x17
        /*006a*/ 	.short	(.L_242 - .L_241)
.L_241:
        /*006c*/ 	.word	0x00000000
        /*0070*/ 	.short	0x0002
        /*0072*/ 	.short	0x0010
        /*0074*/ 	.byte	0x00, 0xf5, 0x21, 0x00


	//----- nvinfo : EIATTR_KPARAM_INFO
	.align		4
.L_242:
        /*0078*/ 	.byte	0x04, 0x17
        /*007a*/ 	.short	(.L_244 - .L_243)
.L_243:
        /*007c*/ 	.word	0x00000000
        /*0080*/ 	.short	0x0001
        /*0082*/ 	.short	0x0008
        /*0084*/ 	.byte	0x00, 0xf5, 0x21, 0x00


	//----- nvinfo : EIATTR_KPARAM_INFO
	.align		4
.L_244:
        /*0088*/ 	.byte	0x04, 0x17
        /*008a*/ 	.short	(.L_246 - .L_245)
.L_245:
        /*008c*/ 	.word	0x00000000
        /*0090*/ 	.short	0x0000
        /*0092*/ 	.short	0x0000
        /*0094*/ 	.byte	0x00, 0xf0, 0x11, 0x00


	//----- nvinfo : EIATTR_SPARSE_MMA_MASK
	.align		4
.L_246:
        /*0098*/ 	.byte	0x03, 0x50
        /*009a*/ 	.short	0x0000


	//----- nvinfo : EIATTR_MAXREG_COUNT
	.align		4
        /*009c*/ 	.byte	0x03, 0x1b
        /*009e*/ 	.short	0x00ff


	//----- nvinfo : EIATTR_MERCURY_ISA_VERSION
	.align		4
        /*00a0*/ 	.byte	0x03, 0x5f
        /*00a2*/ 	.short	0x0101


	//----- nvinfo : EIATTR_VRC_CTA_INIT_COUNT
	.align		4
        /*00a4*/ 	.byte	0x02, 0x4a
	.zero		1
	.zero		1


	//----- nvinfo : EIATTR_EXIT_INSTR_OFFSETS
	.align		4
        /*00a8*/ 	.byte	0x04, 0x1c
        /*00aa*/ 	.short	(.L_248 - .L_247)


	//   ....[0]....
.L_247:
        /*00ac*/ 	.word	0x00000070


	//   ....[1]....
        /*00b0*/ 	.word	0x000000e0


	//   ....[2]....
        /*00b4*/ 	.word	0x00000170


	//   ....[3]....
        /*00b8*/ 	.word	0x000001c0


	//   ....[4]....
        /*00bc*/ 	.word	0x00000880


	//   ....[5]....
        /*00c0*/ 	.word	0x000008b0


	//----- nvinfo : EIATTR_CRS_STACK_SIZE
	.align		4
.L_248:
        /*00c4*/ 	.byte	0x04, 0x1e
        /*00c6*/ 	.short	(.L_250 - .L_249)
.L_249:
        /*00c8*/ 	.word	0x00000000


	//----- nvinfo : EIATTR_CBANK_PARAM_SIZE
	.align		4
.L_250:
        /*00cc*/ 	.byte	0x03, 0x19
        /*00ce*/ 	.short	0x0048


	//----- nvinfo : EIATTR_PARAM_CBANK
	.align		4
        /*00d0*/ 	.byte	0x04, 0x0a
        /*00d2*/ 	.short	(.L_252 - .L_251)
	.align		4
.L_251:
        /*00d4*/ 	.word	index@(.nv.constant0._Z11aggregationiP9MatrixCSRPiPbS0_PfiS2_S1_)
        /*00d8*/ 	.short	0x0380
        /*00da*/ 	.short	0x0048


	//----- nvinfo : EIATTR_SW_WAR
	.align		4
.L_252:
        /*00dc*/ 	.byte	0x04, 0x36
        /*00de*/ 	.short	(.L_254 - .L_253)
.L_253:
        /*00e0*/ 	.word	0x00000008
.L_254:


//--------------------- .nv.info._Z19aggregation_initialiPi --------------------------
	.section	.nv.info._Z19aggregation_initialiPi,"",@"SHT_CUDA_INFO"
	.sectionflags	@""
	.align	4


	//----- nvinfo : EIATTR_CUDA_API_VERSION
	.align		4
        /*0000*/ 	.byte	0x04, 0x37
        /*0002*/ 	.short	(.L_256 - .L_255)
.L_255:
        /*0004*/ 	.word	0x00000082


	//----- nvinfo : EIATTR_KPARAM_INFO
	.align		4
.L_256:
        /*0008*/ 	.byte	0x04, 0x17
        /*000a*/ 	.short	(.L_258 - .L_257)
.L_257:
        /*000c*/ 	.word	0x00000000
        /*0010*/ 	.short	0x0001
        /*0012*/ 	.short	0x0008
        /*0014*/ 	.byte	0x00, 0xf5, 0x21, 0x00


	//----- nvinfo : EIATTR_KPARAM_INFO
	.align		4
.L_258:
        /*0018*/ 	.byte	0x04, 0x17
        /*001a*/ 	.short	(.L_260 - .L_259)
.L_259:
        /*001c*/ 	.word	0x00000000
        /*0020*/ 	.short	0x0000
        /*0022*/ 	.short	0x0000
        /*0024*/ 	.byte	0x00, 0xf0, 0x11, 0x00


	//----- nvinfo : EIATTR_SPARSE_MMA_MASK
	.align		4
.L_260:
        /*0028*/ 	.byte	0x03, 0x50
        /*002a*/ 	.short	0x0000


	//----- nvinfo : EIATTR_MAXREG_COUNT
	.align		4
        /*002c*/ 	.byte	0x03, 0x1b
        /*002e*/ 	.short	0x00ff


	//----- nvinfo : EIATTR_MERCURY_ISA_VERSION
	.align		4
        /*0030*/ 	.byte	0x03, 0x5f
        /*0032*/ 	.short	0x0101


	//----- nvinfo : EIATTR_VRC_CTA_INIT_COUNT
	.align		4
        /*0034*/ 	.byte	0x02, 0x4a
	.zero		1
	.zero		1


	//----- nvinfo : EIATTR_EXIT_INSTR_OFFSETS
	.align		4
        /*0038*/ 	.byte	0x04, 0x1c
        /*003a*/ 	.short	(.L_262 - .L_261)


	//   ....[0]....
.L_261:
        /*003c*/ 	.word	0x00000070


	//   ....[1]....
        /*0040*/ 	.word	0x000000d0


	//----- nvinfo : EIATTR_CBANK_PARAM_SIZE
	.align		4
.L_262:
        /*0044*/ 	.byte	0x03, 0x19
        /*0046*/ 	.short	0x0010


	//----- nvinfo : EIATTR_PARAM_CBANK
	.align		4
        /*0048*/ 	.byte	0x04, 0x0a
        /*004a*/ 	.short	(.L_264 - .L_263)
	.align		4
.L_263:
        /*004c*/ 	.word	index@(.nv.constant0._Z19aggregation_initialiPi)
        /*0050*/ 	.short	0x0380
        /*0052*/ 	.short	0x0010


	//----- nvinfo : EIATTR_SW_WAR
	.align		4
.L_264:
        /*0054*/ 	.byte	0x04, 0x36
        /*0056*/ 	.short	(.L_266 - .L_265)
.L_265:
        /*0058*/ 	.word	0x00000008
.L_266:


//--------------------- .nv.info._Z3misP9MatrixCSRPi --------------------------
	.section	.nv.info._Z3misP9MatrixCSRPi,"",@"SHT_CUDA_INFO"
	.sectionflags	@""
	.align	4


	//----- nvinfo : EIATTR_CUDA_API_VERSION
	.align		4
        /*0000*/ 	.byte	0x04, 0x37
        /*0002*/ 	.short	(.L_268 - .L_267)
.L_267:
        /*0004*/ 	.word	0x00000082


	//----- nvinfo : EIATTR_KPARAM_INFO
	.align		4
.L_268:
        /*0008*/ 	.byte	0x04, 0x17
        /*000a*/ 	.short	(.L_270 - .L_269)
.L_269:
        /*000c*/ 	.word	0x00000000
        /*0010*/ 	.short	0x0001
        /*0012*/ 	.short	0x0008
        /*0014*/ 	.byte	0x00, 0xf5, 0x21, 0x00


	//----- nvinfo : EIATTR_KPARAM_INFO
	.align		4
.L_270:
        /*0018*/ 	.byte	0x04, 0x17
        /*001a*/ 	.short	(.L_272 - .L_271)
.L_271:
        /*001c*/ 	.word	0x00000000
        /*0020*/ 	.short	0x0000
        /*0022*/ 	.short	0x0000
        /*0024*/ 	.byte	0x00, 0xf5, 0x21, 0x00


	//----- nvinfo : EIATTR_SPARSE_MMA_MASK
	.align		4
.L_272:
        /*0028*/ 	.byte	0x03, 0x50
        /*002a*/ 	.short	0x0000


	//----- nvinfo : EIATTR_MAXREG_COUNT
	.align		4
        /*002c*/ 	.byte	0x03, 0x1b
        /*002e*/ 	.short	0x00ff


	//----- nvinfo : EIATTR_MERCURY_ISA_VERSION
	.align		4
        /*0030*/ 	.byte	0x03, 0x5f
        /*0032*/ 	.short	0x0101


	//----- nvinfo : EIATTR_VRC_CTA_INIT_COUNT
	.align		4
        /*0034*/ 	.byte	0x02, 0x4a
	.zero		1
	.zero		1


	//----- nvinfo : EIATTR_EXIT_INSTR_OFFSETS
	.align		4
        /*0038*/ 	.byte	0x04, 0x1c
        /*003a*/ 	.short	(.L_274 - .L_273)


	//   ....[0]....
.L_273:
        /*003c*/ 	.word	0x00000680


	//----- nvinfo : EIATTR_CBANK_PARAM_SIZE
	.align		4
.L_274:
        /*0040*/ 	.byte	0x03, 0x19
        /*0042*/ 	.short	0x0010


	//----- nvinfo : EIATTR_PARAM_CBANK
	.align		4
        /*0044*/ 	.byte	0x04, 0x0a
        /*0046*/ 	.short	(.L_276 - .L_275)
	.align		4
.L_275:
        /*0048*/ 	.word	index@(.nv.constant0._Z3misP9MatrixCSRPi)
        /*004c*/ 	.short	0x0380
        /*004e*/ 	.short	0x0010


	//----- nvinfo : EIATTR_SW_WAR
	.align		4
.L_276:
        /*0050*/ 	.byte	0x04, 0x36
        /*0052*/ 	.short	(.L_278 - .L_277)
.L_277:
        /*0054*/ 	.word	0x00000008
.L_278:


//--------------------- .nv.info._Z18printNeighbourListP9MatrixCSRS0_Pf --------------------------
	.section	.nv.info._Z18printNeighbourListP9MatrixCSRS0_Pf,"",@"SHT_CUDA_INFO"
	.sectionflags	@""
	.align	4


	//----- nvinfo : EIATTR_CUDA_API_VERSION
	.align		4
        /*0000*/ 	.byte	0x04, 0x37
        /*0002*/ 	.short	(.L_280 - .L_279)
.L_279:
        /*0004*/ 	.word	0x00000082


	//----- nvinfo : EIATTR_KPARAM_INFO
	.align		4
.L_280:
        /*0008*/ 	.byte	0x04, 0x17
        /*000a*/ 	.short	(.L_282 - .L_281)
.L_281:
        /*000c*/ 	.word	0x00000000
        /*0010*/ 	.short	0x0002
        /*0012*/ 	.short	0x0010
        /*0014*/ 	.byte	0x00, 0xf5, 0x21, 0x00


	//----- nvinfo : EIATTR_KPARAM_INFO
	.align		4
.L_282:
        /*0018*/ 	.byte	0x04, 0x17
        /*001a*/ 	.short	(.L_284 - .L_283)
.L_283:
        /*001c*/ 	.word	0x00000000
        /*0020*/ 	.short	0x0001
        /*0022*/ 	.short	0x0008
        /*0024*/ 	.byte	0x00, 0xf5, 0x21, 0x00


	//----- nvinfo : EIATTR_KPARAM_INFO
	.align		4
.L_284:
        /*0028*/ 	.byte	0x04, 0x17
        /*002a*/ 	.short	(.L_286 - .L_285)
.L_285:
        /*002c*/ 	.word	0x00000000
        /*0030*/ 	.short	0x0000
        /*0032*/ 	.short	0x0000
        /*0034*/ 	.byte	0x00, 0xf5, 0x21, 0x00


	//----- nvinfo : EIATTR_SPARSE_MMA_MASK
	.align		4
.L_286:
        /*0038*/ 	.byte	0x03, 0x50
        /*003a*/ 	.short	0x0000


	//----- nvinfo : EIATTR_MAXREG_COUNT
	.align		4
        /*003c*/ 	.byte	0x03, 0x1b
        /*003e*/ 	.short	0x00ff


	//----- nvinfo : EIATTR_EXTERNS
	.align		4
        /*0040*/ 	.byte	0x04, 0x0f
        /*0042*/ 	.short	(.L_288 - .L_287)


	//   ....[0]....
	.align		4
.L_287:
        /*0044*/ 	.word	index@(vprintf)


	//----- nvinfo : EIATTR_MERCURY_ISA_VERSION
	.align		4
.L_288:
        /*0048*/ 	.byte	0x03, 0x5f
        /*004a*/ 	.short	0x0101


	//----- nvinfo : EIATTR_VRC_CTA_INIT_COUNT
	.align		4
        /*004c*/ 	.byte	0x02, 0x4a
	.zero		1
	.zero		1


	//----- nvinfo : EIATTR_SYSCALL_OFFSETS
	.align		4
        /*0050*/ 	.byte	0x04, 0x46
        /*0052*/ 	.short	(.L_290 - .L_289)


	//   ....[0]....
.L_289:
        /*0054*/ 	.word	0x000001e0


	//   ....[1]....
        /*0058*/ 	.word	0x00001160


	//   ....[2]....
        /*005c*/ 	.word	0x00001260


	//----- nvinfo : EIATTR_EXIT_INSTR_OFFSETS
	.align		4
.L_290:
        /*0060*/ 	.byte	0x04, 0x1c
        /*0062*/ 	.short	(.L_292 - .L_291)


	//   ....[0]....
.L_291:
        /*0064*/ 	.word	0x00001270


	//----- nvinfo : EIATTR_CRS_STACK_SIZE
	.align		4
.L_292:
        /*0068*/ 	.byte	0x04, 0x1e
        /*006a*/ 	.short	(.L_294 - .L_293)
.L_293:
        /*006c*/ 	.word	0x00000000


	//----- nvinfo : EIATTR_CBANK_PARAM_SIZE
	.align		4
.L_294:
        /*0070*/ 	.byte	0x03, 0x19
        /*0072*/ 	.short	0x0018


	//----- nvinfo : EIATTR_PARAM_CBANK
	.align		4
        /*0074*/ 	.byte	0x04, 0x0a
        /*0076*/ 	.short	(.L_296 - .L_295)
	.align		4
.L_295:
        /*0078*/ 	.word	index@(.nv.constant0._Z18printNeighbourListP9MatrixCSRS0_Pf)
        /*007c*/ 	.short	0x0380
        /*007e*/ 	.short	0x0018


	//----- nvinfo : EIATTR_SW_WAR
	.align		4
.L_296:
        /*0080*/ 	.byte	0x04, 0x36
        /*0082*/ 	.short	(.L_298 - .L_297)
.L_297:
        /*0084*/ 	.word	0x00000008
.L_298:


//--------------------- .nv.info._Z17sortNeighbourListP9MatrixCSRS0_PfPbfS2_ --------------------------
	.section	.nv.info._Z17sortNeighbourListP9MatrixCSRS0_PfPbfS2_,"",@"SHT_CUDA_INFO"
	.sectionflags	@""
	.align	4


	//----- nvinfo : EIATTR_CUDA_API_VERSION
	.align		4
        /*0000*/ 	.byte	0x04, 0x37
        /*0002*/ 	.short	(.L_300 - .L_299)
.L_299:
        /*0004*/ 	.word	0x00000082


	//----- nvinfo : EIATTR_KPARAM_INFO
	.align		4
.L_300:
        /*0008*/ 	.byte	0x04, 0x17
        /*000a*/ 	.short	(.L_302 - .L_301)
.L_301:
        /*000c*/ 	.word	0x00000000
        /*0010*/ 	.short	0x0005
        /*0012*/ 	.short	0x0028
        /*0014*/ 	.byte	0x00, 0xf5, 0x21, 0x00


	//----- nvinfo : EIATTR_KPARAM_INFO
	.align		4
.L_302:
        /*0018*/ 	.byte	0x04, 0x17
        /*001a*/ 	.short	(.L_304 - .L_303)
.L_303:
        /*001c*/ 	.word	0x00000000
        /*0020*/ 	.short	0x0004
        /*0022*/ 	.short	0x0020
        /*0024*/ 	.byte	0x00, 0xf0, 0x11, 0x00


	//----- nvinfo : EIATTR_KPARAM_INFO
	.align		4
.L_304:
        /*0028*/ 	.byte	0x04, 0x17
        /*002a*/ 	.short	(.L_306 - .L_305)
.L_305:
        /*002c*/ 	.word	0x00000000
        /*0030*/ 	.short	0x0003
        /*0032*/ 	.short	0x0018
        /*0034*/ 	.byte	0x00, 0xf5, 0x21, 0x00


	//----- nvinfo : EIATTR_KPARAM_INFO
	.align		4
.L_306:
        /*0038*/ 	.byte	0x04, 0x17
        /*003a*/ 	.short	(.L_308 - .L_307)
.L_307:
        /*003c*/ 	.word	0x00000000
        /*0040*/ 	.short	0x0002
        /*0042*/ 	.short	0x0010
        /*0044*/ 	.byte	0x00, 0xf5, 0x21, 0x00


	//----- nvinfo : EIATTR_KPARAM_INFO
	.align		4
.L_308:
        /*0048*/ 	.byte	0x04, 0x17
        /*004a*/ 	.short	(.L_310 - .L_309)
.L_309:
        /*004c*/ 	.word	0x00000000
        /*0050*/ 	.short	0x0001
        /*0052*/ 	.short	0x0008
        /*0054*/ 	.byte	0x00, 0xf5, 0x21, 0x00


	//----- nvinfo : EIATTR_KPARAM_INFO
	.align		4
.L_310:
        /*0058*/ 	.byte	0x04, 0x17
        /*005a*/ 	.short	(.L_312 - .L_311)
.L_311:
        /*005c*/ 	.word	0x00000000
        /*0060*/ 	.short	0x0000
        /*0062*/ 	.short	0x0000
        /*0064*/ 	.byte	0x00, 0xf5, 0x21, 0x00


	//----- nvinfo : EIATTR_SPARSE_MMA_MASK
	.align		4
.L_312:
        /*0068*/ 	.byte	0x03, 0x50
        /*006a*/ 	.short	0x0000


	//----- nvinfo : EIATTR_MAXREG_COUNT
	.align		4
        /*006c*/ 	.byte	0x03, 0x1b
        /*006e*/ 	.short	0x00ff


	//----- nvinfo : EIATTR_MERCURY_ISA_VERSION
	.align		4
        /*0070*/ 	.byte	0x03, 0x5f
        /*0072*/ 	.short	0x0101


	//----- nvinfo : EIATTR_VRC_CTA_INIT_COUNT
	.align		4
        /*0074*/ 	.byte	0x02, 0x4a
	.zero		1
	.zero		1


	//----- nvinfo : EIATTR_EXIT_INSTR_OFFSETS
	.align		4
        /*0078*/ 	.byte	0x04, 0x1c
        /*007a*/ 	.short	(.L_314 - .L_313)


	//   ....[0]....
.L_313:
        /*007c*/ 	.word	0x00000090


	//   ....[1]....
        /*0080*/ 	.word	0x000000f0


	//   ....[2]....
        /*0084*/ 	.word	0x00002ea0


	//----- nvinfo : EIATTR_CRS_STACK_SIZE
	.align		4
.L_314:
        /*0088*/ 	.byte	0x04, 0x1e
        /*008a*/ 	.short	(.L_316 - .L_315)
.L_315:
        /*008c*/ 	.word	0x00000000


	//----- nvinfo : EIATTR_CBANK_PARAM_SIZE
	.align		4
.L_316:
        /*0090*/ 	.byte	0x03, 0x19
        /*0092*/ 	.short	0x0030


	//----- nvinfo : EIATTR_PARAM_CBANK
	.align		4
        /*0094*/ 	.byte	0x04, 0x0a
        /*0096*/ 	.short	(.L_318 - .L_317)
	.align		4
.L_317:
        /*0098*/ 	.word	index@(.nv.constant0._Z17sortNeighbourListP9MatrixCSRS0_PfPbfS2_)
        /*009c*/ 	.short	0x0380
        /*009e*/ 	.short	0x0030


	//----- nvinfo : EIATTR_SW_WAR
	.align		4
.L_318:
        /*00a0*/ 	.byte	0x04, 0x36
        /*00a2*/ 	.short	(.L_320 - .L_319)
.L_319:
        /*00a4*/ 	.word	0x00000008
.L_320:


//--------------------- .nv.info._Z9comptueSiP9MatrixCSRP9MatrixCSCPf --------------------------
	.section	.nv.info._Z9comptueSiP9MatrixCSRP9MatrixCSCPf,"",@"SHT_CUDA_INFO"
	.sectionflags	@""
	.align	4


	//----- nvinfo : EIATTR_CUDA_API_VERSION
	.align		4
        /*0000*/ 	.byte	0x04, 0x37
        /*0002*/ 	.short	(.L_322 - .L_321)
.L_321:
        /*0004*/ 	.word	0x00000082


	//----- nvinfo : EIATTR_KPARAM_INFO
	.align		4
.L_322:
        /*0008*/ 	.byte	0x04, 0x17
        /*000a*/ 	.short	(.L_324 - .L_323)
.L_323:
        /*000c*/ 	.word	0x00000000
        /*0010*/ 	.short	0x0002
        /*0012*/ 	.short	0x0010
        /*0014*/ 	.byte	0x00, 0xf5, 0x21, 0x00


	//----- nvinfo : EIATTR_KPARAM_INFO
	.align		4
.L_324:
        /*0018*/ 	.byte	0x04, 0x17
        /*001a*/ 	.short	(.L_326 - .L_325)
.L_325:
        /*001c*/ 	.word	0x00000000
        /*0020*/ 	.short	0x0001
        /*0022*/ 	.short	0x0008
        /*0024*/ 	.byte	0x00, 0xf5, 0x21, 0x00


	//----- nvinfo : EIATTR_KPARAM_INFO
	.align		4
.L_326:
        /*0028*/ 	.byte	0x04, 0x17
        /*002a*/ 	.short	(.L_328 - .L_327)
.L_327:
        /*002c*/ 	.word	0x00000000
        /*0030*/ 	.short	0x0000
        /*0032*/ 	.short	0x0000
        /*0034*/ 	.byte	0x00, 0xf5, 0x21, 0x00


	//----- nvinfo : EIATTR_SPARSE_MMA_MASK
	.align		4
.L_328:
        /*0038*/ 	.byte	0x03, 0x50
        /*003a*/ 	.short	0x0000


	//----- nvinfo : EIATTR_MAXREG_COUNT
	.align		4
        /*003c*/ 	.byte	0x03, 0x1b
        /*003e*/ 	.short	0x00ff


	//----- nvinfo : EIATTR_MERCURY_ISA_VERSION
	.align		4
        /*0040*/ 	.byte	0x03, 0x5f
        /*0042*/ 	.short	0x0101


	//----- nvinfo : EIATTR_VRC_CTA_INIT_COUNT
	.align		4
        /*0044*/ 	.byte	0x02, 0x4a
	.zero		1
	.zero		1


	//----- nvinfo : EIATTR_EXIT_INSTR_OFFSETS
	.align		4
        /*0048*/ 	.byte	0x04, 0x1c
        /*004a*/ 	.short	(.L_330 - .L_329)


	//   ....[0]....
.L_329:
        /*004c*/ 	.word	0x00000090


	//   ....[1]....
        /*0050*/ 	.word	0x00000740


	//----- nvinfo : EIATTR_CRS_STACK_SIZE
	.align		4
.L_330:
        /*0054*/ 	.byte	0x04, 0x1e
        /*0056*/ 	.short	(.L_332 - .L_331)
.L_331:
        /*0058*/ 	.word	0x00000000


	//----- nvinfo : EIATTR_CBANK_PARAM_SIZE
	.align		4
.L_332:
        /*005c*/ 	.byte	0x03, 0x19
        /*005e*/ 	.short	0x0018


	//----- nvinfo : EIATTR_PARAM_CBANK
	.align		4
        /*0060*/ 	.byte	0x04, 0x0a
        /*0062*/ 	.short	(.L_334 - .L_333)
	.align		4
.L_333:
        /*0064*/ 	.word	index@(.nv.constant0._Z9comptueSiP9MatrixCSRP9MatrixCSCPf)
        /*0068*/ 	.short	0x0380
        /*006a*/ 	.short	0x0018


	//----- nvinfo : EIATTR_SW_WAR
	.align		4
.L_334:
        /*006c*/ 	.byte	0x04, 0x36
        /*006e*/ 	.short	(.L_336 - .L_335)
.L_335:
        /*0070*/ 	.word	0x00000008
.L_336:


//--------------------- .nv.info._Z19computeRowColAbsSumP9MatrixCSRP9MatrixCSCPbf --------------------------
	.section	.nv.info._Z19computeRowColAbsSumP9MatrixCSRP9MatrixCSCPbf,"",@"SHT_CUDA_INFO"
	.sectionflags	@""
	.align	4


	//----- nvinfo : EIATTR_CUDA_API_VERSION
	.align		4
        /*0000*/ 	.byte	0x04, 0x37
        /*0002*/ 	.short	(.L_338 - .L_337)
.L_337:
        /*0004*/ 	.word	0x00000082


	//----- nvinfo : EIATTR_KPARAM_INFO
	.align		4
.L_338:
        /*0008*/ 	.byte	0x04, 0x17
        /*000a*/ 	.short	(.L_340 - .L_339)
.L_339:
        /*000c*/ 	.word	0x00000000
        /*0010*/ 	.short	0x0003
        /*0012*/ 	.short	0x0018
        /*0014*/ 	.byte	0x00, 0xf0, 0x11, 0x00


	//----- nvinfo : EIATTR_KPARAM_INFO
	.align		4
.L_340:
        /*0018*/ 	.byte	0x04, 0x17
        /*001a*/ 	.short	(.L_342 - .L_341)
.L_341:
        /*001c*/ 	.word	0x00000000
        /*0020*/ 	.short	0x0002
        /*0022*/ 	.short	0x0010
        /*0024*/ 	.byte	0x00, 0xf5, 0x21, 0x00


	//----- nvinfo : EIATTR_KPARAM_INFO
	.align		4
.L_342:
        /*0028*/ 	.byte	0x04, 0x17
        /*002a*/ 	.short	(.L_344 - .L_343)
.L_343:
        /*002c*/ 	.word	0x00000000
        /*0030*/ 	.short	0x0001
        /*0032*/ 	.short	0x0008
        /*0034*/ 	.byte	0x00, 0xf5, 0x21, 0x00


	//----- nvinfo : EIATTR_KPARAM_INFO
	.align		4
.L_344:
        /*0038*/ 	.byte	0x04, 0x17
        /*003a*/ 	.short	(.L_346 - .L_345)
.L_345:
        /*003c*/ 	.word	0x00000000
        /*0040*/ 	.short	0x0000
        /*0042*/ 	.short	0x0000
        /*0044*/ 	.byte	0x00, 0xf5, 0x21, 0x00


	//----- nvinfo : EIATTR_SPARSE_MMA_MASK
	.align		4
.L_346:
        /*0048*/ 	.byte	0x03, 0x50
        /*004a*/ 	.short	0x0000


	//----- nvinfo : EIATTR_MAXREG_COUNT
	.align		4
        /*004c*/ 	.byte	0x03, 0x1b
        /*004e*/ 	.short	0x00ff


	//----- nvinfo : EIATTR_MERCURY_ISA_VERSION
	.align		4
        /*0050*/ 	.byte	0x03, 0x5f
        /*0052*/ 	.short	0x0101


	//----- nvinfo : EIATTR_VRC_CTA_INIT_COUNT
	.align		4
        /*0054*/ 	.byte	0x02, 0x4a
	.zero		1
	.zero		1


	//----- nvinfo : EIATTR_EXIT_INSTR_OFFSETS
	.align		4
        /*0058*/ 	.byte	0x04, 0x1c
        /*005a*/ 	.short	(.L_348 - .L_347)


	//   ....[0]....
.L_347:
        /*005c*/ 	.word	0x00000090


	//   ....[1]....
        /*0060*/ 	.word	0x00000a00


	//----- nvinfo : EIATTR_CRS_STACK_SIZE
	.align		4
.L_348:
        /*0064*/ 	.byte	0x04, 0x1e
        /*0066*/ 	.short	(.L_350 - .L_349)
.L_349:
        /*0068*/ 	.word	0x00000000


	//----- nvinfo : EIATTR_CBANK_PARAM_SIZE
	.align		4
.L_350:
        /*006c*/ 	.byte	0x03, 0x19
        /*006e*/ 	.short	0x001c


	//----- nvinfo : EIATTR_PARAM_CBANK
	.align		4
        /*0070*/ 	.byte	0x04, 0x0a
        /*0072*/ 	.short	(.L_352 - .L_351)
	.align		4
.L_351:
        /*0074*/ 	.word	index@(.nv.constant0._Z19computeRowColAbsSumP9MatrixCSRP9MatrixCSCPbf)
        /*0078*/ 	.short	0x0380
        /*007a*/ 	.short	0x001c


	//----- nvinfo : EIATTR_SW_WAR
	.align		4
.L_352:
        /*007c*/ 	.byte	0x04, 0x36
        /*007e*/ 	.short	(.L_354 - .L_353)
.L_353:
        /*0080*/ 	.word	0x00000008
.L_354:


//--------------------- .nv.callgraph             --------------------------
	.section	.nv.callgraph,"",@"SHT_CUDA_CALLGRAPH"
	.align	4
	.sectionentsize	8
	.align		4
        /*0000*/ 	.word	0x00000000
	.align		4
        /*0004*/ 	.word	0xffffffff
	.align		4
        /*0008*/ 	.word	index@(_Z18printNeighbourListP9MatrixCSRS0_Pf)
	.align		4
        /*000c*/ 	.word	index@(vprintf)
	.align		4
        /*0010*/ 	.word	0x00000000
	.align		4
        /*0014*/ 	.word	0xfffffffe
	.align		4
        /*0018*/ 	.word	0x00000000
	.align		4
        /*001c*/ 	.word	0xfffffffd
	.align		4
        /*0020*/ 	.word	0x00000000
	.align		4
        /*0024*/ 	.word	0xfffffffc


//--------------------- .nv.constant4             --------------------------
	.section	.nv.constant4,"a",@progbits
	.align	8
	.align		8
.nv.constant4:
        /*0000*/ 	.dword	$str
	.align		8
        /*0008*/ 	.dword	$str$1
	.align		8
        /*0010*/ 	.dword	$str$2
	.align		8
        /*0018*/ 	.dword	vprintf


//--------------------- .text._Z25create_p_matrix_transposeiPiS_S_S_S_Pf --------------------------
	.section	.text._Z25create_p_matrix_transposeiPiS_S_S_S_Pf,"ax",@progbits
	.align	128
        .global         _Z25create_p_matrix_transposeiPiS_S_S_S_Pf
        .type           _Z25create_p_matrix_transposeiPiS_S_S_S_Pf,@function
        .size           _Z25create_p_matrix_transposeiPiS_S_S_S_Pf,(.L_x_287 - _Z25create_p_matrix_transposeiPiS_S_S_S_Pf)
        .other          _Z25create_p_matrix_transposeiPiS_S_S_S_Pf,@"STO_CUDA_ENTRY STV_DEFAULT"
_Z25create_p_matrix_transposeiPiS_S_S_S_Pf:
.text._Z25create_p_matrix_transposeiPiS_S_S_S_Pf:
[----:B------:R-:W-:Y:S01]  /*0000*/  LDC R1, c[0x0][0x37c] ;  /* 0x0000df00ff017b82 */ /* 0x000fe20000000800 */
[----:B------:R-:W0:Y:S07]  /*0010*/  S2R R0, SR_TID.X ;  /* 0x0000000000007919 */ /* 0x000e2e0000002100 */
[----:B------:R-:W0:Y:S01]  /*0020*/  S2UR UR4, SR_CTAID.X ;  /* 0x00000000000479c3 */ /* 0x000e220000002500 */
[----:B------:R-:W1:Y:S07]  /*0030*/  LDCU UR5, c[0x0][0x380] ;  /* 0x00007000ff0577ac */ /* 0x000e6e0008000800 */
[----:B------:R-:W0:Y:S02]  /*0040*/  LDC R11, c[0x0][0x360] ;  /* 0x0000d800ff0b7b82 */ /* 0x000e240000000800 */
[----:B0-----:R-:W-:-:S05]  /*0050*/  IMAD R11, R11, UR4, R0 ;  /* 0x000000040b0b7c24 */ /* 0x001fca000f8e0200 */
[----:B-1----:R-:W-:-:S13]  /*0060*/  ISETP.GE.AND P0, PT, R11, UR5, PT ;  /* 0x000000050b007c0c */ /* 0x002fda000bf06270 */
[----:B------:R-:W-:Y:S05]  /*0070*/  @P0 EXIT ;  /* 0x000000000000094d */ /* 0x000fea0003800000 */
[----:B------:R-:W0:Y:S01]  /*0080*/  LDC.64 R2, c[0x0][0x398] ;  /* 0x0000e600ff027b82 */ /* 0x000e220000000a00 */
[----:B------:R-:W1:Y:S07]  /*0090*/  LDCU.64 UR4, c[0x0][0x358] ;  /* 0x00006b00ff0477ac */ /* 0x000e6e0008000a00 */
[----:B------:R-:W2:Y:S08]  /*00a0*/  LDC.64 R4, c[0x0][0x3a0] ;  /* 0x0000e800ff047b82 */ /* 0x000eb00000000a00 */
[----:B------:R-:W3:Y:S01]  /*00b0*/  LDC.64 R6, c[0x0][0x388] ;  /* 0x0000e200ff067b82 */ /* 0x000ee20000000a00 */
[----:B0-----:R-:W-:-:S07]  /*00c0*/  IMAD.WIDE R2, R11, 0x4, R2 ;  /* 0x000000040b027825 */ /* 0x001fce00078e0202 */
[----:B------:R-:W0:Y:S01]  /*00d0*/  LDC.64 R8, c[0x0][0x390] ;  /* 0x0000e400ff087b82 */ /* 0x000e220000000a00 */
[----:B-1----:R-:W4:Y:S01]  /*00e0*/  LDG.E R13, desc[UR4][R2.64] ;  /* 0x00000004020d7981 */ /* 0x002f22000c1e1900 */
[----:B--2---:R-:W-:-:S04]  /*00f0*/  IMAD.WIDE R4, R11, 0x4, R4 ;  /* 0x000000040b047825 */ /* 0x004fc800078e0204 */
[C---:B---3--:R-:W-:Y:S01]  /*0100*/  IMAD.WIDE R6, R11.reuse, 0x4, R6 ;  /* 0x000000040b067825 */ /* 0x048fe200078e0206 */
[----:B----4-:R1:W-:Y:S05]  /*0110*/  STG.E desc[UR4][R4.64+0x4], R13 ;  /* 0x0000040d04007986 */ /* 0x0103ea000c101904 */
[----:B------:R-:W0:Y:S01]  /*0120*/  LDG.E R7, desc[UR4][R6.64] ;  /* 0x0000000406077981 */ /* 0x000e22000c1e1900 */
[----:B------:R-:W-:-:S13]  /*0130*/  ISETP.NE.AND P0, PT, R11, RZ, PT ;  /* 0x000000ff0b00720c */ /* 0x000fda0003f05270 */
[----:B------:R-:W2:Y:S01]  /*0140*/  @P0 LDG.E R3, desc[UR4][R2.64+-0x4] ;  /* 0xfffffc0402030981 */ /* 0x000ea2000c1e1900 */
[----:B0-----:R-:W-:-:S06]  /*0150*/  IMAD.WIDE R8, R7, 0x4, R8 ;  /* 0x0000000407087825 */ /* 0x001fcc00078e0208 */
[----:B------:R-:W3:Y:S01]  /*0160*/  LDG.E R8, desc[UR4][R8.64] ;  /* 0x0000000408087981 */ /* 0x000ee2000c1e1900 */
[----:B------:R-:W-:Y:S02]  /*0170*/  CS2R R10, SRZ ;  /* 0x00000000000a7805 */ /* 0x000fe4000001ff00 */
[--C-:B--2---:R-:W-:Y:S01]  /*0180*/  @P0 SHF.R.S32.HI R11, RZ, 0x1f, R3.reuse ;  /* 0x0000001fff0b0819 */ /* 0x104fe20000011403 */
[----:B------:R-:W-:Y:S01]  /*0190*/  @P0 IMAD.MOV.U32 R10, RZ, RZ, R3 ;  /* 0x000000ffff0a0224 */ /* 0x000fe200078e0003 */
[----:B---3--:R-:W-:-:S13]  /*01a0*/  ISETP.NE.AND P1, PT, R7, R8, PT ;  /* 0x000000080700720c */ /* 0x008fda0003f25270 */
[----:B-1----:R-:W-:Y:S05]  /*01b0*/  @P1 BRA `(.L_x_0) ;  /* 0x0000000000301947 */ /* 0x002fea0003800000 */
[----:B------:R-:W0:Y:S01]  /*01c0*/  LDCU.64 UR6, c[0x0][0x3a8] ;  /* 0x00007500ff0677ac */ /* 0x000e220008000a00 */
[C---:B------:R-:W-:Y:S01]  /*01d0*/  IMAD.SHL.U32 R4, R10.reuse, 0x4, RZ ;  /* 0x000000040a047824 */ /* 0x040fe200078e00ff */
[----:B------:R-:W-:Y:S01]  /*01e0*/  SHF.L.U64.HI R10, R10, 0x2, R11 ;  /* 0x000000020a0a7819 */ /* 0x000fe2000001020b */
[----:B------:R-:W-:Y:S01]  /*01f0*/  IMAD.MOV.U32 R9, RZ, RZ, 0x3f800000 ;  /* 0x3f800000ff097424 */ /* 0x000fe200078e00ff */
[----:B------:R-:W1:Y:S02]  /*0200*/  LDCU.64 UR8, c[0x0][0x3b0] ;  /* 0x00007600ff0877ac */ /* 0x000e640008000a00 */
[C---:B0-----:R-:W-:Y:S02]  /*0210*/  IADD3 R2, P0, PT, R4.reuse, UR6, RZ ;  /* 0x0000000604027c10 */ /* 0x041fe4000ff1e0ff */
[----:B-1----:R-:W-:Y:S02]  /*0220*/  IADD3 R4, P1, PT, R4, UR8, RZ ;  /* 0x0000000804047c10 */ /* 0x002fe4000ff3e0ff */
[----:B------:R-:W-:-:S02]  /*0230*/  IADD3.X R3, PT, PT, R10, UR7, RZ, P0, !PT ;  /* 0x000000070a037c10 */ /* 0x000fc400087fe4ff */
[----:B------:R-:W-:-:S03]  /*0240*/  IADD3.X R5, PT, PT, R10, UR9, RZ, P1, !PT ;  /* 0x000000090a057c10 */ /* 0x000fc60008ffe4ff */
[----:B------:R-:W-:Y:S04]  /*0250*/  STG.E desc[UR4][R2.64], R7 ;  /* 0x0000000702007986 */ /* 0x000fe8000c101904 */
[----:B------:R-:W-:Y:S01]  /*0260*/  STG.E desc[UR4][R4.64], R9 ;  /* 0x0000000904007986 */ /* 0x000fe2000c101904 */
[----:B------:R-:W-:Y:S05]  /*0270*/  EXIT ;  /* 0x000000000000794d */ /* 0x000fea0003800000 */
.L_x_0:
        /* <DEDUP_REMOVED lines=10> */
[----:B------:R-:W-:Y:S04]  /*0320*/  STG.E desc[UR4][R2.64+0x4], R8 ;  /* 0x0000040802007986 */ /* 0x000fe8000c101904 */
[----:B------:R-:W-:Y:S04]  /*0330*/  STG.E desc[UR4][R4.64], R9 ;  /* 0x0000000904007986 */ /* 0x000fe8000c101904 */
[----:B------:R-:W-:Y:S01]  /*0340*/  STG.E desc[UR4][R4.64+0x4], R9 ;  /* 0x0000040904007986 */ /* 0x000fe2000c101904 */
[----:B------:R-:W-:Y:S05]  /*0350*/  EXIT ;  /* 0x000000000000794d */ /* 0x000fea0003800000 */
.L_x_1:
[----:B------:R-:W-:-:S00]  /*0360*/  BRA `(.L_x_1) ;  /* 0xfffffffc00fc7947 */ /* 0x000fc0000383ffff */
[----:B------:R-:W-:-:S00]  /*0370*/  NOP ;  /* 0x0000000000007918 */ /* 0x000fc00000000000 */
        /* <DEDUP_REMOVED lines=8> */
.L_x_287:


//--------------------- .text._Z22get_aggregations_countiPiS_S_ --------------------------
	.section	.text._Z22get_aggregations_countiPiS_S_,"ax",@progbits
	.align	128
        .global         _Z22get_aggregations_countiPiS_S_
        .type           _Z22get_aggregations_countiPiS_S_,@function
        .size           _Z22get_aggregations_countiPiS_S_,(.L_x_288 - _Z22get_aggregations_countiPiS_S_)
        .other          _Z22get_aggregations_countiPiS_S_,@"STO_CUDA_ENTRY STV_DEFAULT"
_Z22get_aggregations_countiPiS_S_:
.text._Z22get_aggregations_countiPiS_S_:
        /* <DEDUP_REMOVED lines=12> */
[----:B0-----:R-:W-:-:S06]  /*00c0*/  IMAD.WIDE R2, R9, 0x4, R2 ;  /* 0x0000000409027825 */ /* 0x001fcc00078e0202 */
[----:B-1----:R-:W2:Y:S02]  /*00d0*/  LDG.E R3, desc[UR4][R2.64] ;  /* 0x0000000402037981 */ /* 0x002ea4000c1e1900 */
[----:B--2---:R-:W-:-:S06]  /*00e0*/  IMAD.WIDE R4, R3, 0x4, R4 ;  /* 0x0000000403047825 */ /* 0x004fcc00078e0204 */
[----:B------:R-:W2:Y:S01]  /*00f0*/  LDG.E R4, desc[UR4][R4.64] ;  /* 0x0000000404047981 */ /* 0x000ea2000c1e1900 */
[----:B------:R-:W-:Y:S02]  /*0100*/  HFMA2 R0, -RZ, RZ, 0, 5.9604644775390625e-08 ;  /* 0x00000001ff007431 */ /* 0x000fe400000001ff */
[----:B---3--:R-:W-:Y:S01]  /*0110*/  IMAD.WIDE R6, R9, 0x4, R6 ;  /* 0x0000000409067825 */ /* 0x008fe200078e0206 */
[----:B--2---:R-:W-:-:S04]  /*0120*/  ISETP.NE.AND P0, PT, R3, R4, PT ;  /* 0x000000040300720c */ /* 0x004fc80003f05270 */
[----:B------:R-:W-:-:S05]  /*0130*/  SEL R9, R0, 0x2, !P0 ;  /* 0x0000000200097807 */ /* 0x000fca0004000000 */
[----:B------:R-:W-:Y:S01]  /*0140*/  STG.E desc[UR4][R6.64], R9 ;  /* 0x0000000906007986 */ /* 0x000fe2000c101904 */
[----:B------:R-:W-:Y:S05]  /*0150*/  EXIT ;  /* 0x000000000000794d */ /* 0x000fea0003800000 */
.L_x_2:
        /* <DEDUP_REMOVED lines=10> */
.L_x_288:


//--------------------- .text._Z17mark_aggregationsiPiS_ --------------------------
	.section	.text._Z17mark_aggregationsiPiS_,"ax",@progbits
	.align	128
        .global         _Z17mark_aggregationsiPiS_
        .type           _Z17mark_aggregationsiPiS_,@function
        .size           _Z17mark_aggregationsiPiS_,(.L_x_289 - _Z17mark_aggregationsiPiS_)
        .other          _Z17mark_aggregationsiPiS_,@"STO_CUDA_ENTRY STV_DEFAULT"
_Z17mark_aggregationsiPiS_:
.text._Z17mark_aggregationsiPiS_:
[----:B------:R-:W-:Y:S01]  /*0000*/  LDC R1, c[0x0][0x37c] ;  /* 0x0000df00ff017b82 */ /* 0x000fe20000000800 */
[----:B------:R-:W0:Y:S01]  /*0010*/  S2R R5, SR_CTAID.X ;  /* 0x0000000000057919 */ /* 0x000e220000002500 */
[----:B------:R-:W0:Y:S01]  /*0020*/  LDCU UR4, c[0x0][0x360] ;  /* 0x00006c00ff0477ac */ /* 0x000e220008000800 */
[----:B------:R-:W0:Y:S01]  /*0030*/  S2R R0, SR_TID.X ;  /* 0x0000000000007919 */ /* 0x000e220000002100 */
[----:B------:R-:W1:Y:S01]  /*0040*/  LDCU UR5, c[0x0][0x380] ;  /* 0x00007000ff0577ac */ /* 0x000e620008000800 */
[----:B0-----:R-:W-:-:S05]  /*0050*/  IMAD R5, R5, UR4, R0 ;  /* 0x0000000405057c24 */ /* 0x001fca000f8e0200 */
[----:B-1----:R-:W-:-:S13]  /*0060*/  ISETP.GE.AND P0, PT, R5, UR5, PT ;  /* 0x0000000505007c0c */ /* 0x002fda000bf06270 */
[----:B------:R-:W-:Y:S05]  /*0070*/  @P0 EXIT ;  /* 0x000000000000094d */ /* 0x000fea0003800000 */
[----:B------:R-:W0:Y:S01]  /*0080*/  LDC.64 R2, c[0x0][0x390] ;  /* 0x0000e400ff027b82 */ /* 0x000e220000000a00 */
[----:B------:R-:W1:Y:S01]  /*0090*/  LDCU.64 UR4, c[0x0][0x358] ;  /* 0x00006b00ff0477ac */ /* 0x000e620008000a00 */
[C---:B------:R-:W-:Y:S01]  /*00a0*/  ISETP.NE.AND P0, PT, R5.reuse, RZ, PT ;  /* 0x000000ff0500720c */ /* 0x040fe20003f05270 */
[----:B------:R-:W-:Y:S02]  /*00b0*/  HFMA2 R0, -RZ, RZ, 0, 0 ;  /* 0x00000000ff007431 */ /* 0x000fe400000001ff */
[----:B0-----:R-:W-:-:S10]  /*00c0*/  IMAD.WIDE R2, R5, 0x4, R2 ;  /* 0x0000000405027825 */ /* 0x001fd400078e0202 */
[----:B-1----:R-:W2:Y:S04]  /*00d0*/  @P0 LDG.E R0, desc[UR4][R2.64+-0x4] ;  /* 0xfffffc0402000981 */ /* 0x002ea8000c1e1900 */
[----:B------:R-:W2:Y:S02]  /*00e0*/  LDG.E R7, desc[UR4][R2.64] ;  /* 0x0000000402077981 */ /* 0x000ea4000c1e1900 */
[----:B--2---:R-:W-:-:S13]  /*00f0*/  ISETP.NE.AND P0, PT, R7, R0, PT ;  /* 0x000000000700720c */ /* 0x004fda0003f05270 */
[----:B------:R-:W-:Y:S05]  /*0100*/  @!P0 EXIT ;  /* 0x000000000000894d */ /* 0x000fea0003800000 */
[----:B------:R-:W0:Y:S02]  /*0110*/  LDC.64 R2, c[0x0][0x388] ;  /* 0x0000e200ff027b82 */ /* 0x000e240000000a00 */
[----:B0-----:R-:W-:-:S05]  /*0120*/  IMAD.WIDE R2, R7, 0x4, R2 ;  /* 0x0000000407027825 */ /* 0x001fca00078e0202 */
[----:B------:R-:W-:Y:S01]  /*0130*/  STG.E desc[UR4][R2.64+-0x4], R5 ;  /* 0xfffffc0502007986 */ /* 0x000fe2000c101904 */
[----:B------:R-:W-:Y:S05]  /*0140*/  EXIT ;  /* 0x000000000000794d */ /* 0x000fea0003800000 */
.L_x_3:
        /* <DEDUP_REMOVED lines=11> */
.L_x_289:


//--------------------- .text._Z6assignIiiEvPT_T0_ --------------------------
	.section	.text._Z6assignIiiEvPT_T0_,"ax",@progbits
	.align	128
        .global         _Z6assignIiiEvPT_T0_
        .type           _Z6assignIiiEvPT_T0_,@function
        .size           _Z6assignIiiEvPT_T0_,(.L_x_290 - _Z6assignIiiEvPT_T0_)
        .other          _Z6assignIiiEvPT_T0_,@"STO_CUDA_ENTRY STV_DEFAULT"
_Z6assignIiiEvPT_T0_:
.text._Z6assignIiiEvPT_T0_:
[----:B------:R-:W-:Y:S08]  /*0000*/  LDC R1, c[0x0][0x37c] ;  /* 0x0000df00ff017b82 */ /* 0x000ff00000000800 */
[----:B------:R-:W0:Y:S01]  /*0010*/  LDC R5, c[0x0][0x388] ;  /* 0x0000e200ff057b82 */ /* 0x000e220000000800 */
[----:B------:R-:W0:Y:S07]  /*0020*/  LDCU.64 UR4, c[0x0][0x358] ;  /* 0x00006b00ff0477ac */ /* 0x000e2e0008000a00 */
[----:B------:R-:W0:Y:S02]  /*0030*/  LDC.64 R2, c[0x0][0x380] ;  /* 0x0000e000ff027b82 */ /* 0x000e240000000a00 */
[----:B0-----:R-:W-:Y:S01]  /*0040*/  STG.E desc[UR4][R2.64], R5 ;  /* 0x0000000502007986 */ /* 0x001fe2000c101904 */
[----:B------:R-:W-:Y:S05]  /*0050*/  EXIT ;  /* 0x000000000000794d */ /* 0x000fea0003800000 */
.L_x_4:
        /* <DEDUP_REMOVED lines=10> */
.L_x_290:


//--------------------- .text._Z6assignIbiEvPT_T0_ --------------------------
	.section	.text._Z6assignIbiEvPT_T0_,"ax",@progbits
	.align	128
        .global         _Z6assignIbiEvPT_T0_
        .type           _Z6assignIbiEvPT_T0_,@function
        .size           _Z6assignIbiEvPT_T0_,(.L_x_291 - _Z6assignIbiEvPT_T0_)
        .other          _Z6assignIbiEvPT_T0_,@"STO_CUDA_ENTRY STV_DEFAULT"
_Z6assignIbiEvPT_T0_:
.text._Z6assignIbiEvPT_T0_:
[----:B------:R-:W-:Y:S01]  /*0000*/  LDC R1, c[0x0][0x37c] ;  /* 0x0000df00ff017b82 */ /* 0x000fe20000000800 */
[----:B------:R-:W0:Y:S07]  /*0010*/  LDCU UR6, c[0x0][0x388] ;  /* 0x00007100ff0677ac */ /* 0x000e2e0008000800 */
[----:B------:R-:W1:Y:S01]  /*0020*/  LDC.64 R2, c[0x0][0x380] ;  /* 0x0000e000ff027b82 */ /* 0x000e620000000a00 */
[----:B------:R-:W1:Y:S01]  /*0030*/  LDCU.64 UR4, c[0x0][0x358] ;  /* 0x00006b00ff0477ac */ /* 0x000e620008000a00 */
[----:B0-----:R-:W-:-:S04]  /*0040*/  ISETP.NE.AND P0, PT, RZ, UR6, PT ;  /* 0x00000006ff007c0c */ /* 0x001fc8000bf05270 */
[----:B------:R-:W-:-:S05]  /*0050*/  SEL R5, RZ, 0x1, !P0 ;  /* 0x00000001ff057807 */ /* 0x000fca0004000000 */
[----:B-1----:R-:W-:Y:S01]  /*0060*/  STG.E.U8 desc[UR4][R2.64], R5 ;  /* 0x0000000502007986 */ /* 0x002fe2000c101104 */
[----:B------:R-:W-:Y:S05]  /*0070*/  EXIT ;  /* 0x000000000000794d */ /* 0x000fea0003800000 */
.L_x_5:
        /* <DEDUP_REMOVED lines=16> */
.L_x_291:


//--------------------- .text._Z21gpu_prefix_sum_kerneliPi --------------------------
	.section	.text._Z21gpu_prefix_sum_kerneliPi,"ax",@progbits
	.align	128
        .global         _Z21gpu_prefix_sum_kerneliPi
        .type           _Z21gpu_prefix_sum_kerneliPi,@function
        .size           _Z21gpu_prefix_sum_kerneliPi,(.L_x_292 - _Z21gpu_prefix_sum_kerneliPi)
        .other          _Z21gpu_prefix_sum_kerneliPi,@"STO_CUDA_ENTRY STV_DEFAULT"
_Z21gpu_prefix_sum_kerneliPi:
.text._Z21gpu_prefix_sum_kerneliPi:
[----:B------:R-:W-:Y:S08]  /*0000*/  LDC R1, c[0x0][0x37c] ;  /* 0x0000df00ff017b82 */ /* 0x000ff00000000800 */
[----:B------:R-:W0:Y:S02]  /*0010*/  LDC R0, c[0x0][0x380] ;  /* 0x0000e000ff007b82 */ /* 0x000e240000000800 */
[----:B0-----:R-:W-:-:S13]  /*0020*/  ISETP.GE.AND P0, PT, R0, 0x2, PT ;  /* 0x000000020000780c */ /* 0x001fda0003f06270 */
[----:B------:R-:W-:Y:S05]  /*0030*/  @!P0 EXIT ;  /* 0x000000000000894d */ /* 0x000fea0003800000 */
[----:B------:R-:W0:Y:S01]  /*0040*/  LDC.64 R2, c[0x0][0x388] ;  /* 0x0000e200ff027b82 */ /* 0x000e220000000a00 */
[C---:B------:R-:W-:Y:S01]  /*0050*/  VIADD R4, R0.reuse, 0xfffffffe ;  /* 0xfffffffe00047836 */ /* 0x040fe20000000000 */
[----:B------:R-:W1:Y:S01]  /*0060*/  LDCU.64 UR4, c[0x0][0x358] ;  /* 0x00006b00ff0477ac */ /* 0x000e620008000a00 */
[----:B------:R-:W-:-:S03]  /*0070*/  VIADD R0, R0, 0xffffffff ;  /* 0xffffffff00007836 */ /* 0x000fc60000000000 */
[----:B------:R-:W-:Y:S01]  /*0080*/  ISETP.GE.U32.AND P0, PT, R4, 0xf, PT ;  /* 0x0000000f0400780c */ /* 0x000fe20003f06070 */
[----:B------:R-:W-:Y:S01]  /*0090*/  HFMA2 R4, -RZ, RZ, 0, 5.9604644775390625e-08 ;  /* 0x00000001ff047431 */ /* 0x000fe200000001ff */
[----:B------:R-:W-:-:S11]  /*00a0*/  LOP3.LUT R22, R0, 0xf, RZ, 0xc0, !PT ;  /* 0x0000000f00167812 */ /* 0x000fd600078ec0ff */
[----:B------:R-:W-:Y:S05]  /*00b0*/  @!P0 BRA `(.L_x_6) ;  /* 0x0000000400088947 */ /* 0x000fea0003800000 */
[----:B------:R-:W-:Y:S01]  /*00c0*/  MOV R5, 0x0 ;  /* 0x0000000000057802 */ /* 0x000fe20000000f00 */
[----:B------:R-:W-:Y:S01]  /*00d0*/  IMAD.MOV.U32 R4, RZ, RZ, 0x20 ;  /* 0x00000020ff047424 */ /* 0x000fe200078e00ff */
[----:B------:R-:W-:Y:S01]  /*00e0*/  LOP3.LUT R7, R0, 0xfffffff0, RZ, 0xc0, !PT ;  /* 0xfffffff000077812 */ /* 0x000fe200078ec0ff */
[----:B------:R-:W-:Y:S02]  /*00f0*/  IMAD.MOV.U32 R6, RZ, RZ, RZ ;  /* 0x000000ffff067224 */ /* 0x000fe400078e00ff */
[----:B0-----:R-:W-:Y:S01]  /*0100*/  IMAD.WIDE.U32 R4, R2, 0x1, R4 ;  /* 0x0000000102047825 */ /* 0x001fe200078e0004 */
[----:B------:R-:W-:-:S03]  /*0110*/  IADD3 R7, PT, PT, -R7, RZ, RZ ;  /* 0x000000ff07077210 */ /* 0x000fc60007ffe1ff */
[----:B------:R-:W-:Y:S01]  /*0120*/  IMAD.IADD R15, R5, 0x1, R3 ;  /* 0x00000001050f7824 */ /* 0x000fe200078e0203 */
[----:B------:R-:W-:-:S07]  /*0130*/  MOV R14, R4 ;  /* 0x00000004000e7202 */ /* 0x000fce0000000f00 */
.L_x_7:
[----:B--2---:R-:W-:Y:S01]  /*0140*/  IMAD.MOV.U32 R4, RZ, RZ, R14 ;  /* 0x000000ffff047224 */ /* 0x004fe200078e000e */
[----:B------:R-:W-:-:S05]  /*0150*/  MOV R5, R15 ;  /* 0x0000000f00057202 */ /* 0x000fca0000000f00 */
[----:B-1----:R-:W2:Y:S04]  /*0160*/  LDG.E R17, desc[UR4][R4.64+-0x20] ;  /* 0xffffe00404117981 */ /* 0x002ea8000c1e1900 */
[----:B------:R-:W2:Y:S04]  /*0170*/  LDG.E R24, desc[UR4][R4.64+-0x1c] ;  /* 0xffffe40404187981 */ /* 0x000ea8000c1e1900 */
[----:B------:R-:W3:Y:S04]  /*0180*/  LDG.E R26, desc[UR4][R4.64+-0x18] ;  /* 0xffffe804041a7981 */ /* 0x000ee8000c1e1900 */
[----:B------:R-:W4:Y:S04]  /*0190*/  LDG.E R28, desc[UR4][R4.64+-0x14] ;  /* 0xffffec04041c7981 */ /* 0x000f28000c1e1900 */
[----:B------:R-:W5:Y:S04]  /*01a0*/  LDG.E R23, desc[UR4][R4.64+-0x10] ;  /* 0xfffff00404177981 */ /* 0x000f68000c1e1900 */
        /* <DEDUP_REMOVED lines=11> */
[----:B------:R-:W5:Y:S01]  /*0260*/  LDG.E R14, desc[UR4][R4.64+0x20] ;  /* 0x00002004040e7981 */ /* 0x000f62000c1e1900 */
[----:B------:R-:W-:-:S02]  /*0270*/  VIADD R7, R7, 0x10 ;  /* 0x0000001007077836 */ /* 0x000fc40000000000 */
[----:B------:R-:W-:-:S03]  /*0280*/  VIADD R6, R6, 0x10 ;  /* 0x0000001006067836 */ /* 0x000fc60000000000 */
[----:B------:R-:W-:Y:S01]  /*0290*/  ISETP.NE.AND P0, PT, R7, RZ, PT ;  /* 0x000000ff0700720c */ /* 0x000fe20003f05270 */
[----:B--2---:R-:W-:-:S05]  /*02a0*/  IMAD.IADD R17, R17, 0x1, R24 ;  /* 0x0000000111117824 */ /* 0x004fca00078e0218 */
[----:B---3--:R-:W-:Y:S01]  /*02b0*/  IADD3 R19, PT, PT, R17, R26, RZ ;  /* 0x0000001a11137210 */ /* 0x008fe20007ffe0ff */
[----:B------:R0:W-:Y:S04]  /*02c0*/  STG.E desc[UR4][R4.64+-0x1c], R17 ;  /* 0xffffe41104007986 */ /* 0x0001e8000c101904 */
[----:B----4-:R-:W-:Y:S01]  /*02d0*/  IMAD.IADD R21, R19, 0x1, R28 ;  /* 0x0000000113157824 */ /* 0x010fe200078e021c */
[----:B------:R-:W-:Y:S04]  /*02e0*/  STG.E desc[UR4][R4.64+-0x18], R19 ;  /* 0xffffe81304007986 */ /* 0x000fe8000c101904 */
[----:B-----5:R-:W-:Y:S01]  /*02f0*/  IADD3 R23, PT, PT, R21, R23, RZ ;  /* 0x0000001715177210 */ /* 0x020fe20007ffe0ff */
[----:B------:R-:W-:Y:S04]  /*0300*/  STG.E desc[UR4][R4.64+-0x14], R21 ;  /* 0xffffec1504007986 */ /* 0x000fe8000c101904 */
[----:B------:R-:W-:Y:S01]  /*0310*/  IMAD.IADD R25, R23, 0x1, R25 ;  /* 0x0000000117197824 */ /* 0x000fe200078e0219 */
[----:B------:R-:W-:Y:S04]  /*0320*/  STG.E desc[UR4][R4.64+-0x10], R23 ;  /* 0xfffff01704007986 */ /* 0x000fe8000c101904 */
[----:B------:R-:W-:Y:S01]  /*0330*/  IADD3 R27, PT, PT, R25, R20, RZ ;  /* 0x00000014191b7210 */ /* 0x000fe20007ffe0ff */
        /* <DEDUP_REMOVED lines=8> */
[----:B------:R1:W-:Y:S04]  /*03c0*/  STG.E desc[UR4][R4.64+0x4], R15 ;  /* 0x0000040f04007986 */ /* 0x0003e8000c101904 */
[----:B------:R-:W-:Y:S01]  /*03d0*/  IMAD.IADD R9, R8, 0x1, R9 ;  /* 0x0000000108097824 */ /* 0x000fe200078e0209 */
[----:B------:R2:W-:Y:S04]  /*03e0*/  STG.E desc[UR4][R4.64+0x8], R8 ;  /* 0x0000080804007986 */ /* 0x0005e8000c101904 */
        /* <DEDUP_REMOVED lines=8> */
[----:B0-----:R-:W-:Y:S01]  /*0470*/  IADD3 R17, PT, PT, R13, R14, RZ ;  /* 0x0000000e0d117210 */ /* 0x001fe20007ffe0ff */
[----:B------:R2:W-:Y:S01]  /*0480*/  STG.E desc[UR4][R4.64+0x1c], R13 ;  /* 0x00001c0d04007986 */ /* 0x0005e2000c101904 */
[----:B------:R-:W-:-:S03]  /*0490*/  IADD3 R14, P1, PT, R4, 0x40, RZ ;  /* 0x00000040040e7810 */ /* 0x000fc60007f3e0ff */
[----:B------:R2:W-:Y:S01]  /*04a0*/  STG.E desc[UR4][R4.64+0x20], R17 ;  /* 0x0000201104007986 */ /* 0x0005e2000c101904 */
[----:B-1----:R-:W-:Y:S01]  /*04b0*/  IADD3.X R15, PT, PT, RZ, R5, RZ, P1, !PT ;  /* 0x00000005ff0f7210 */ /* 0x002fe20000ffe4ff */
[----:B------:R-:W-:Y:S08]  /*04c0*/  @P0 BRA `(.L_x_7) ;  /* 0xfffffffc001c0947 */ /* 0x000ff0000383ffff */
[----:B--2---:R-:W-:-:S07]  /*04d0*/  IADD3 R4, PT, PT, R6, 0x1, RZ ;  /* 0x0000000106047810 */ /* 0x004fce0007ffe0ff */
.L_x_6:
[----:B------:R-:W-:-:S13]  /*04e0*/  ISETP.NE.AND P0, PT, R22, RZ, PT ;  /* 0x000000ff1600720c */ /* 0x000fda0003f05270 */
[----:B-1----:R-:W-:Y:S05]  /*04f0*/  @!P0 EXIT ;  /* 0x000000000000894d */ /* 0x002fea0003800000 */
[----:B------:R-:W-:Y:S02]  /*0500*/  ISETP.GE.U32.AND P0, PT, R22, 0x8, PT ;  /* 0x000000081600780c */ /* 0x000fe40003f06070 */
[----:B------:R-:W-:-:S04]  /*0510*/  LOP3.LUT R18, R0, 0x7, RZ, 0xc0, !PT ;  /* 0x0000000700127812 */ /* 0x000fc800078ec0ff */
[----:B------:R-:W-:-:S07]  /*0520*/  ISETP.NE.AND P1, PT, R18, RZ, PT ;  /* 0x000000ff1200720c */ /* 0x000fce0003f25270 */
[----:B------:R-:W-:Y:S06]  /*0530*/  @!P0 BRA `(.L_x_8) ;  /* 0x0000000000bc8947 */ /* 0x000fec0003800000 */
[----:B------:R-:W1:Y:S02]  /*0540*/  LDC.64 R10, c[0x0][0x388] ;  /* 0x0000e200ff0a7b82 */ /* 0x000e640000000a00 */
[----:B-1----:R-:W-:-:S04]  /*0550*/  IMAD.WIDE R8, R4, 0x4, R10 ;  /* 0x0000000404087825 */ /* 0x002fc800078e020a */
[C---:B------:R-:W-:Y:S01]  /*0560*/  IMAD.WIDE.U32 R6, R4.reuse, 0x4, R10 ;  /* 0x0000000404067825 */ /* 0x040fe200078e000a */
[----:B------:R-:W2:Y:S04]  /*0570*/  LDG.E R5, desc[UR4][R8.64+-0x4] ;  /* 0xfffffc0408057981 */ /* 0x000ea8000c1e1900 */
[----:B------:R-:W2:Y:S01]  /*0580*/  LDG.E R12, desc[UR4][R6.64] ;  /* 0x00000004060c7981 */ /* 0x000ea2000c1e1900 */
[----:B------:R-:W-:-:S04]  /*0590*/  VIADD R17, R4, 0x1 ;  /* 0x0000000104117836 */ /* 0x000fc80000000000 */
[----:B------:R-:W-:Y:S01]  /*05a0*/  IMAD.WIDE.U32 R16, R17, 0x4, R10 ;  /* 0x0000000411107825 */ /* 0x000fe200078e000a */
[----:B--2---:R-:W-:-:S05]  /*05b0*/  IADD3 R5, PT, PT, R5, R12, RZ ;  /* 0x0000000c05057210 */ /* 0x004fca0007ffe0ff */
[----:B------:R1:W-:Y:S04]  /*05c0*/  STG.E desc[UR4][R6.64], R5 ;  /* 0x0000000506007986 */ /* 0x0003e8000c101904 */
[----:B------:R-:W2:Y:S01]  /*05d0*/  LDG.E R12, desc[UR4][R16.64] ;  /* 0x00000004100c7981 */ /* 0x000ea2000c1e1900 */
[----:B------:R-:W-:Y:S01]  /*05e0*/  VIADD R13, R4, 0x2 ;  /* 0x00000002040d7836 */ /* 0x000fe20000000000 */
[----:B--2---:R-:W-:-:S03]  /*05f0*/  IADD3 R19, PT, PT, R5, R12, RZ ;  /* 0x0000000c05137210 */ /* 0x004fc60007ffe0ff */
[----:B------:R-:W-:Y:S02]  /*0600*/  IMAD.WIDE.U32 R12, R13, 0x4, R10 ;  /* 0x000000040d0c7825 */ /* 0x000fe400078e000a */
[----:B------:R2:W-:Y:S04]  /*0610*/  STG.E desc[UR4][R16.64], R19 ;  /* 0x0000001310007986 */ /* 0x0005e8000c101904 */
[----:B------:R-:W3:Y:S04]  /*0620*/  LDG.E R14, desc[UR4][R8.64+0x4] ;  /* 0x00000404080e7981 */ /* 0x000ee8000c1e1900 */
[----:B------:R-:W3:Y:S01]  /*0630*/  LDG.E R15, desc[UR4][R12.64] ;  /* 0x000000040c0f7981 */ /* 0x000ee2000c1e1900 */
[----:B------:R-:W-:Y:S01]  /*0640*/  VIADD R23, R4, 0x3 ;  /* 0x0000000304177836 */ /* 0x000fe20000000000 */
[----:B---3--:R-:W-:-:S03]  /*0650*/  IADD3 R21, PT, PT, R14, R15, RZ ;  /* 0x0000000f0e157210 */ /* 0x008fc60007ffe0ff */
[----:B------:R-:W-:Y:S02]  /*0660*/  IMAD.WIDE.U32 R14, R23, 0x4, R10 ;  /* 0x00000004170e7825 */ /* 0x000fe400078e000a */
[----:B------:R3:W-:Y:S04]  /*0670*/  STG.E desc[UR4][R12.64], R21 ;  /* 0x000000150c007986 */ /* 0x0007e8000c101904 */
[----:B-1----:R-:W4:Y:S04]  /*0680*/  LDG.E R5, desc[UR4][R8.64+0x8] ;  /* 0x0000080408057981 */ /* 0x002f28000c1e1900 */
[----:B------:R-:W4:Y:S01]  /*0690*/  LDG.E R20, desc[UR4][R14.64] ;  /* 0x000000040e147981 */ /* 0x000f22000c1e1900 */
[----:B------:R-:W-:-:S04]  /*06a0*/  VIADD R23, R4, 0x4 ;  /* 0x0000000404177836 */ /* 0x000fc80000000000 */
[----:B--2---:R-:W-:Y:S01]  /*06b0*/  IMAD.WIDE.U32 R16, R23, 0x4, R10 ;  /* 0x0000000417107825 */ /* 0x004fe200078e000a */
[----:B----4-:R-:W-:-:S05]  /*06c0*/  IADD3 R5, PT, PT, R5, R20, RZ ;  /* 0x0000001405057210 */ /* 0x010fca0007ffe0ff */
[----:B------:R1:W-:Y:S04]  /*06d0*/  STG.E desc[UR4][R14.64], R5 ;  /* 0x000000050e007986 */ /* 0x0003e8000c101904 */
[----:B------:R-:W2:Y:S04]  /*06e0*/  LDG.E R19, desc[UR4][R8.64+0xc] ;  /* 0x00000c0408137981 */ /* 0x000ea8000c1e1900 */
[----:B------:R-:W2:Y:S01]  /*06f0*/  LDG.E R20, desc[UR4][R16.64] ;  /* 0x0000000410147981 */ /* 0x000ea2000c1e1900 */
[----:B------:R-:W-:-:S04]  /*0700*/  VIADD R23, R4, 0x5 ;  /* 0x0000000504177836 */ /* 0x000fc80000000000 */
[----:B---3--:R-:W-:Y:S01]  /*0710*/  IMAD.WIDE.U32 R12, R23, 0x4, R10 ;  /* 0x00000004170c7825 */ /* 0x008fe200078e000a */
[----:B--2---:R-:W-:-:S05]  /*0720*/  IADD3 R19, PT, PT, R19, R20, RZ ;  /* 0x0000001413137210 */ /* 0x004fca0007ffe0ff */
[----:B------:R2:W-:Y:S04]  /*0730*/  STG.E desc[UR4][R16.64], R19 ;  /* 0x0000001310007986 */ /* 0x0005e8000c101904 */
[----:B------:R-:W3:Y:S04]  /*0740*/  LDG.E R20, desc[UR4][R8.64+0x10] ;  /* 0x0000100408147981 */ /* 0x000ee8000c1e1900 */
[----:B------:R-:W3:Y:S01]  /*0750*/  LDG.E R21, desc[UR4][R12.64] ;  /* 0x000000040c157981 */ /* 0x000ee2000c1e1900 */
[----:B------:R-:W-:-:S04]  /*0760*/  VIADD R23, R4, 0x6 ;  /* 0x0000000604177836 */ /* 0x000fc80000000000 */
[----:B------:R-:W-:Y:S01]  /*0770*/  IMAD.WIDE.U32 R10, R23, 0x4, R10 ;  /* 0x00000004170a7825 */ /* 0x000fe200078e000a */
[----:B---3--:R-:W-:-:S05]  /*0780*/  IADD3 R21, PT, PT, R20, R21, RZ ;  /* 0x0000001514157210 */ /* 0x008fca0007ffe0ff */
[----:B------:R2:W-:Y:S04]  /*0790*/  STG.E desc[UR4][R12.64], R21 ;  /* 0x000000150c007986 */ /* 0x0005e8000c101904 */
[----:B-1----:R-:W3:Y:S04]  /*07a0*/  LDG.E R5, desc[UR4][R8.64+0x14] ;  /* 0x0000140408057981 */ /* 0x002ee8000c1e1900 */
[----:B------:R-:W3:Y:S02]  /*07b0*/  LDG.E R14, desc[UR4][R10.64] ;  /* 0x000000040a0e7981 */ /* 0x000ee4000c1e1900 */
[----:B---3--:R-:W-:-:S05]  /*07c0*/  IMAD.IADD R5, R5, 0x1, R14 ;  /* 0x0000000105057824 */ /* 0x008fca00078e020e */
[----:B------:R2:W-:Y:S04]  /*07d0*/  STG.E desc[UR4][R10.64], R5 ;  /* 0x000000050a007986 */ /* 0x0005e8000c101904 */
[----:B------:R-:W3:Y:S04]  /*07e0*/  LDG.E R14, desc[UR4][R8.64+0x18] ;  /* 0x00001804080e7981 */ /* 0x000ee8000c1e1900 */
[----:B------:R-:W3:Y:S01]  /*07f0*/  LDG.E R15, desc[UR4][R6.64+0x1c] ;  /* 0x00001c04060f7981 */ /* 0x000ee2000c1e1900 */
[----:B------:R-:W-:Y:S01]  /*0800*/  VIADD R4, R4, 0x8 ;  /* 0x0000000804047836 */ /* 0x000fe20000000000 */
[----:B---3--:R-:W-:-:S05]  /*0810*/  IADD3 R15, PT, PT, R14, R15, RZ ;  /* 0x0000000f0e0f7210 */ /* 0x008fca0007ffe0ff */
[----:B------:R2:W-:Y:S02]  /*0820*/  STG.E desc[UR4][R6.64+0x1c], R15 ;  /* 0x00001c0f06007986 */ /* 0x0005e4000c101904 */
.L_x_8:
[----:B------:R-:W-:Y:S05]  /*0830*/  @!P1 EXIT ;  /* 0x000000000000994d */ /* 0x000fea0003800000 */
[----:B------:R-:W-:Y:S02]  /*0840*/  ISETP.GE.U32.AND P0, PT, R18, 0x4, PT ;  /* 0x000000041200780c */ /* 0x000fe40003f06070 */
[----:B------:R-:W-:-:S04]  /*0850*/  LOP3.LUT R0, R0, 0x3, RZ, 0xc0, !PT ;  /* 0x0000000300007812 */ /* 0x000fc800078ec0ff */
[----:B------:R-:W-:-:S07]  /*0860*/  ISETP.NE.AND P1, PT, R0, RZ, PT ;  /* 0x000000ff0000720c */ /* 0x000fce0003f25270 */
[----:B------:R-:W-:Y:S06]  /*0870*/  @!P0 BRA `(.L_x_9) ;  /* 0x00000000005c8947 */ /* 0x000fec0003800000 */
[----:B--2---:R-:W1:Y:S02]  /*0880*/  LDC.64 R10, c[0x0][0x388] ;  /* 0x0000e200ff0a7b82 */ /* 0x004e640000000a00 */
[----:B-1----:R-:W-:-:S04]  /*0890*/  IMAD.WIDE R8, R4, 0x4, R10 ;  /* 0x0000000404087825 */ /* 0x002fc800078e020a */
[C---:B------:R-:W-:Y:S01]  /*08a0*/  IMAD.WIDE.U32 R6, R4.reuse, 0x4, R10 ;  /* 0x0000000404067825 */ /* 0x040fe200078e000a */
[----:B------:R-:W2:Y:S04]  /*08b0*/  LDG.E R5, desc[UR4][R8.64+-0x4] ;  /* 0xfffffc0408057981 */ /* 0x000ea8000c1e1900 */
[----:B------:R-:W2:Y:S01]  /*08c0*/  LDG.E R12, desc[UR4][R6.64] ;  /* 0x00000004060c7981 */ /* 0x000ea2000c1e1900 */
[----:B------:R-:W-:Y:S01]  /*08d0*/  IADD3 R13, PT, PT, R4, 0x1, RZ ;  /* 0x00000001040d7810 */ /* 0x000fe20007ffe0ff */
[----:B--2---:R-:W-:-:S04]  /*08e0*/  IMAD.IADD R5, R5, 0x1, R12 ;  /* 0x0000000105057824 */ /* 0x004fc800078e020c */
[----:B------:R-:W-:Y:S01]  /*08f0*/  IMAD.WIDE.U32 R12, R13, 0x4, R10 ;  /* 0x000000040d0c7825 */ /* 0x000fe200078e000a */
[----:B------:R1:W-:Y:S04]  /*0900*/  STG.E desc[UR4][R6.64], R5 ;  /* 0x0000000506007986 */ /* 0x0003e8000c101904 */
[----:B------:R-:W2:Y:S01]  /*0910*/  LDG.E R14, desc[UR4][R12.64] ;  /* 0x000000040c0e7981 */ /* 0x000ea2000c1e1900 */
[----:B------:R-:W-:-:S05]  /*0920*/  IADD3 R17, PT, PT, R4, 0x2, RZ ;  /* 0x0000000204117810 */ /* 0x000fca0007ffe0ff */
[----:B------:R-:W-:-:S04]  /*0930*/  IMAD.WIDE.U32 R10, R17, 0x4, R10 ;  /* 0x00000004110a7825 */ /* 0x000fc800078e000a */
[----:B--2---:R-:W-:-:S05]  /*0940*/  IMAD.IADD R15, R5, 0x1, R14 ;  /* 0x00000001050f7824 */ /* 0x004fca00078e020e */
[----:B------:R3:W-:Y:S04]  /*0950*/  STG.E desc[UR4][R12.64], R15 ;  /* 0x0000000f0c007986 */ /* 0x0007e8000c101904 */
[----:B------:R-:W2:Y:S04]  /*0960*/  LDG.E R14, desc[UR4][R8.64+0x4] ;  /* 0x00000404080e7981 */ /* 0x000ea8000c1e1900 */
[----:B------:R-:W2:Y:S02]  /*0970*/  LDG.E R17, desc[UR4][R10.64] ;  /* 0x000000040a117981 */ /* 0x000ea4000c1e1900 */
[----:B--2---:R-:W-:-:S05]  /*0980*/  IADD3 R17, PT, PT, R14, R17, RZ ;  /* 0x000000110e117210 */ /* 0x004fca0007ffe0ff */
[----:B------:R3:W-:Y:S04]  /*0990*/  STG.E desc[UR4][R10.64], R17 ;  /* 0x000000110a007986 */ /* 0x0007e8000c101904 */
[----:B------:R-:W2:Y:S04]  /*09a0*/  LDG.E R14, desc[UR4][R8.64+0x8] ;  /* 0x00000804080e7981 */ /* 0x000ea8000c1e1900 */
[----:B-1----:R-:W2:Y:S01]  /*09b0*/  LDG.E R5, desc[UR4][R6.64+0xc] ;  /* 0x00000c0406057981 */ /* 0x002ea2000c1e1900 */
[----:B------:R-:W-:Y:S01]  /*09c0*/  IADD3 R4, PT, PT, R4, 0x4, RZ ;  /* 0x0000000404047810 */ /* 0x000fe20007ffe0ff */
[----:B--2---:R-:W-:-:S05]  /*09d0*/  IMAD.IADD R5, R14, 0x1, R5 ;  /* 0x000000010e057824 */ /* 0x004fca00078e0205 */
[----:B------:R3:W-:Y:S02]  /*09e0*/  STG.E desc[UR4][R6.64+0xc], R5 ;  /* 0x00000c0506007986 */ /* 0x0007e4000c101904 */
.L_x_9:
[----:B------:R-:W-:Y:S05]  /*09f0*/  @!P1 EXIT ;  /* 0x000000000000994d */ /* 0x000fea0003800000 */
[----:B--23--:R-:W1:Y:S01]  /*0a00*/  LDC.64 R6, c[0x0][0x388] ;  /* 0x0000e200ff067b82 */ /* 0x00ce620000000a00 */
[----:B0-----:R-:W-:Y:S01]  /*0a10*/  IADD3 R8, P0, PT, R2, -0x4, RZ ;  /* 0xfffffffc02087810 */ /* 0x001fe20007f1e0ff */
[----:B------:R-:W-:-:S03]  /*0a20*/  IMAD.MOV R0, RZ, RZ, -R0 ;  /* 0x000000ffff007224 */ /* 0x000fc600078e0a00 */
[----:B------:R-:W-:Y:S01]  /*0a30*/  IADD3.X R9, PT, PT, R3, -0x1, RZ, P0, !PT ;  /* 0xffffffff03097810 */ /* 0x000fe200007fe4ff */
[----:B-1----:R-:W-:-:S04]  /*0a40*/  IMAD.WIDE.U32 R6, R4, 0x4, R6 ;  /* 0x0000000404067825 */ /* 0x002fc800078e0006 */
[----:B------:R-:W-:Y:S01]  /*0a50*/  IMAD.MOV.U32 R10, RZ, RZ, R6 ;  /* 0x000000ffff0a7224 */ /* 0x000fe200078e0006 */
[----:B------:R-:W-:-:S07]  /*0a60*/  MOV R11, R7 ;  /* 0x00000007000b7202 */ /* 0x000fce0000000f00 */
.L_x_10:
[----:B------:R-:W-:Y:S01]  /*0a70*/  IMAD.WIDE R2, R4, 0x4, R8 ;  /* 0x0000000404027825 */ /* 0x000fe200078e0208 */
[----:B0-----:R-:W-:-:S03]  /*0a80*/  MOV R6, R10 ;  /* 0x0000000a00067202 */ /* 0x001fc60000000f00 */
[----:B------:R-:W-:Y:S02]  /*0a90*/  IMAD.MOV.U32 R7, RZ, RZ, R11 ;  /* 0x000000ffff077224 */ /* 0x000fe400078e000b */
[----:B------:R-:W2:Y:S04]  /*0aa0*/  LDG.E R2, desc[UR4][R2.64] ;  /* 0x0000000402027981 */ /* 0x000ea8000c1e1900 */
[----:B------:R-:W2:Y:S01]  /*0ab0*/  LDG.E R5, desc[UR4][R6.64] ;  /* 0x0000000406057981 */ /* 0x000ea2000c1e1900 */
[----:B------:R-:W-:-:S05]  /*0ac0*/  VIADD R0, R0, 0x1 ;  /* 0x0000000100007836 */ /* 0x000fca0000000000 */
[----:B------:R-:W-:Y:S02]  /*0ad0*/  ISETP.NE.AND P0, PT, R0, RZ, PT ;  /* 0x000000ff0000720c */ /* 0x000fe40003f05270 */
[----:B------:R-:W-:Y:S01]  /*0ae0*/  IADD3 R10, P1, PT, R6, 0x4, RZ ;  /* 0x00000004060a7810 */ /* 0x000fe20007f3e0ff */
[----:B------:R-:W-:-:S03]  /*0af0*/  VIADD R4, R4, 0x1 ;  /* 0x0000000104047836 */ /* 0x000fc60000000000 */
[----:B------:R-:W-:Y:S02]  /*0b00*/  IADD3.X R11, PT, PT, RZ, R7, RZ, P1, !PT ;  /* 0x00000007ff0b7210 */ /* 0x000fe40000ffe4ff */
[----:B--2---:R-:W-:-:S05]  /*0b10*/  IADD3 R5, PT, PT, R2, R5, RZ ;  /* 0x0000000502057210 */ /* 0x004fca0007ffe0ff */
[----:B------:R0:W-:Y:S01]  /*0b20*/  STG.E desc[UR4][R6.64], R5 ;  /* 0x0000000506007986 */ /* 0x0001e2000c101904 */
[----:B------:R-:W-:Y:S05]  /*0b30*/  @P0 BRA `(.L_x_10) ;  /* 0xfffffffc00cc0947 */ /* 0x000fea000383ffff */
[----:B------:R-:W-:Y:S05]  /*0b40*/  EXIT ;  /* 0x000000000000794d */ /* 0x000fea0003800000 */
.L_x_11:
        /* <DEDUP_REMOVED lines=11> */
.L_x_292:


//--------------------- .text._Z16get_useful_pairsiPiS_ --------------------------
	.section	.text._Z16get_useful_pairsiPiS_,"ax",@progbits
	.align	128
        .global         _Z16get_useful_pairsiPiS_
        .type           _Z16get_useful_pairsiPiS_,@function
        .size           _Z16get_useful_pairsiPiS_,(.L_x_293 - _Z16get_useful_pairsiPiS_)
        .other          _Z16get_useful_pairsiPiS_,@"STO_CUDA_ENTRY STV_DEFAULT"
_Z16get_useful_pairsiPiS_:
.text._Z16get_useful_pairsiPiS_:
        /* <DEDUP_REMOVED lines=10> */
[----:B0-----:R-:W-:-:S06]  /*00a0*/  IMAD.WIDE R2, R7, 0x4, R2 ;  /* 0x0000000407027825 */ /* 0x001fcc00078e0202 */
[----:B-1----:R-:W2:Y:S02]  /*00b0*/  LDG.E R2, desc[UR4][R2.64] ;  /* 0x0000000402027981 */ /* 0x002ea4000c1e1900 */
[----:B--2---:R-:W-:-:S13]  /*00c0*/  ISETP.NE.AND P0, PT, R2, -0x1, PT ;  /* 0xffffffff0200780c */ /* 0x004fda0003f05270 */
[----:B------:R-:W0:Y:S02]  /*00d0*/  @!P0 LDC.64 R4, c[0x0][0x390] ;  /* 0x0000e400ff048b82 */ /* 0x000e240000000a00 */
[----:B0-----:R-:W-:-:S05]  /*00e0*/  @!P0 IMAD.WIDE R4, R7, 0x4, R4 ;  /* 0x0000000407048825 */ /* 0x001fca00078e0204 */
[----:B------:R0:W-:Y:S01]  /*00f0*/  @!P0 STG.E desc[UR4][R4.64], RZ ;  /* 0x000000ff04008986 */ /* 0x0001e2000c101904 */
[----:B------:R-:W-:Y:S05]  /*0100*/  @!P0 EXIT ;  /* 0x000000000000894d */ /* 0x000fea0003800000 */
[----:B------:R-:W-:-:S13]  /*0110*/  ISETP.GE.AND P0, PT, R2, R7, PT ;  /* 0x000000070200720c */ /* 0x000fda0003f06270 */
[----:B------:R-:W1:Y:S02]  /*0120*/  @!P0 LDC.64 R2, c[0x0][0x390] ;  /* 0x0000e400ff028b82 */ /* 0x000e640000000a00 */
[----:B-1----:R-:W-:-:S05]  /*0130*/  @!P0 IMAD.WIDE R2, R7, 0x4, R2 ;  /* 0x0000000407028825 */ /* 0x002fca00078e0202 */
[----:B------:R1:W-:Y:S01]  /*0140*/  @!P0 STG.E desc[UR4][R2.64], RZ ;  /* 0x000000ff02008986 */ /* 0x0003e2000c101904 */
[----:B------:R-:W-:Y:S05]  /*0150*/  @!P0 EXIT ;  /* 0x000000000000894d */ /* 0x000fea0003800000 */
[----:B-1----:R-:W1:Y:S01]  /*0160*/  LDC.64 R2, c[0x0][0x390] ;  /* 0x0000e400ff027b82 */ /* 0x002e620000000a00 */
[----:B0-----:R-:W-:Y:S02]  /*0170*/  HFMA2 R5, -RZ, RZ, 0, 5.9604644775390625e-08 ;  /* 0x00000001ff057431 */ /* 0x001fe400000001ff */
[----:B-1----:R-:W-:-:S05]  /*0180*/  IMAD.WIDE R2, R7, 0x4, R2 ;  /* 0x0000000407027825 */ /* 0x002fca00078e0202 */
[----:B------:R-:W-:Y:S01]  /*0190*/  STG.E desc[UR4][R2.64], R5 ;  /* 0x0000000502007986 */ /* 0x000fe2000c101904 */
[----:B------:R-:W-:Y:S05]  /*01a0*/  EXIT ;  /* 0x000000000000794d */ /* 0x000fea0003800000 */
.L_x_12:
        /* <DEDUP_REMOVED lines=13> */
.L_x_293:


//--------------------- .text._Z19bfs_frontier_kernelP9MatrixCSRPbPiS1_S2_ --------------------------
	.section	.text._Z19bfs_frontier_kernelP9MatrixCSRPbPiS1_S2_,"ax",@progbits
	.align	128
        .global         _Z19bfs_frontier_kernelP9MatrixCSRPbPiS1_S2_
        .type           _Z19bfs_frontier_kernelP9MatrixCSRPbPiS1_S2_,@function
        .size           _Z19bfs_frontier_kernelP9MatrixCSRPbPiS1_S2_,(.L_x_294 - _Z19bfs_frontier_kernelP9MatrixCSRPbPiS1_S2_)
        .other          _Z19bfs_frontier_kernelP9MatrixCSRPbPiS1_S2_,@"STO_CUDA_ENTRY STV_DEFAULT"
_Z19bfs_frontier_kernelP9MatrixCSRPbPiS1_S2_:
.text._Z19bfs_frontier_kernelP9MatrixCSRPbPiS1_S2_:
[----:B------:R-:W-:Y:S08]  /*0000*/  LDC R1, c[0x0][0x37c] ;  /* 0x0000df00ff017b82 */ /* 0x000ff00000000800 */
[----:B------:R-:W0:Y:S01]  /*0010*/  LDC.64 R2, c[0x0][0x380] ;  /* 0x0000e000ff027b82 */ /* 0x000e220000000a00 */
[----:B------:R-:W0:Y:S02]  /*0020*/  LDCU.64 UR4, c[0x0][0x358] ;  /* 0x00006b00ff0477ac */ /* 0x000e240008000a00 */
[----:B0-----:R-:W2:Y:S01]  /*0030*/  LDG.E R5, desc[UR4][R2.64] ;  /* 0x0000000402057981 */ /* 0x001ea2000c1e1900 */
[----:B------:R-:W0:Y:S01]  /*0040*/  LDCU UR6, c[0x0][0x360] ;  /* 0x00006c00ff0677ac */ /* 0x000e220008000800 */
[----:B------:R-:W0:Y:S01]  /*0050*/  S2R R0, SR_CTAID.X ;  /* 0x0000000000007919 */ /* 0x000e220000002500 */
[----:B------:R-:W0:Y:S02]  /*0060*/  S2R R7, SR_TID.X ;  /* 0x0000000000077919 */ /* 0x000e240000002100 */
[----:B0-----:R-:W-:-:S05]  /*0070*/  IMAD R0, R0, UR6, R7 ;  /* 0x0000000600007c24 */ /* 0x001fca000f8e0207 */
[----:B--2---:R-:W-:-:S13]  /*0080*/  ISETP.GE.AND P0, PT, R0, R5, PT ;  /* 0x000000050000720c */ /* 0x004fda0003f06270 */
[----:B------:R-:W-:Y:S05]  /*0090*/  @P0 EXIT ;  /* 0x000000000000094d */ /* 0x000fea0003800000 */
[----:B------:R-:W0:Y:S01]  /*00a0*/  LDCU.64 UR6, c[0x0][0x398] ;  /* 0x00007300ff0677ac */ /* 0x000e220008000a00 */
[----:B------:R-:W-:Y:S02]  /*00b0*/  SHF.R.S32.HI R8, RZ, 0x1f, R0 ;  /* 0x0000001fff087819 */ /* 0x000fe40000011400 */
[----:B0-----:R-:W-:-:S04]  /*00c0*/  IADD3 R4, P0, PT, R0, UR6, RZ ;  /* 0x0000000600047c10 */ /* 0x001fc8000ff1e0ff */
[----:B------:R-:W-:-:S05]  /*00d0*/  IADD3.X R5, PT, PT, R8, UR7, RZ, P0, !PT ;  /* 0x0000000708057c10 */ /* 0x000fca00087fe4ff */
[----:B------:R-:W2:Y:S02]  /*00e0*/  LDG.E.U8 R6, desc[UR4][R4.64] ;  /* 0x0000000404067981 */ /* 0x000ea4000c1e1100 */
[----:B--2---:R-:W-:-:S13]  /*00f0*/  ISETP.NE.AND P0, PT, R6, RZ, PT ;  /* 0x000000ff0600720c */ /* 0x004fda0003f05270 */
[----:B------:R-:W-:Y:S05]  /*0100*/  @!P0 EXIT ;  /* 0x000000000000894d */ /* 0x000fea0003800000 */
[----:B------:R-:W0:Y:S01]  /*0110*/  LDCU.64 UR6, c[0x0][0x388] ;  /* 0x00007100ff0677ac */ /* 0x000e220008000a00 */
[----:B------:R-:W1:Y:S01]  /*0120*/  LDC.64 R6, c[0x0][0x3a0] ;  /* 0x0000e800ff067b82 */ /* 0x000e620000000a00 */
[----:B------:R-:W-:Y:S02]  /*0130*/  IMAD.MOV.U32 R9, RZ, RZ, 0x1 ;  /* 0x00000001ff097424 */ /* 0x000fe400078e00ff */
[----:B------:R-:W-:Y:S01]  /*0140*/  IMAD.MOV.U32 R15, RZ, RZ, 0x1 ;  /* 0x00000001ff0f7424 */ /* 0x000fe200078e00ff */
[----:B0-----:R-:W-:-:S04]  /*0150*/  IADD3 R10, P0, PT, R0, UR6, RZ ;  /* 0x00000006000a7c10 */ /* 0x001fc8000ff1e0ff */
[----:B------:R-:W-:-:S05]  /*0160*/  IADD3.X R11, PT, PT, R8, UR7, RZ, P0, !PT ;  /* 0x00000007080b7c10 */ /* 0x000fca00087fe4ff */
[----:B------:R-:W-:Y:S04]  /*0170*/  STG.E.U8 desc[UR4][R10.64], R9 ;  /* 0x000000090a007986 */ /* 0x000fe8000c101104 */
[----:B------:R0:W-:Y:S04]  /*0180*/  STG.E.U8 desc[UR4][R4.64], RZ ;  /* 0x000000ff04007986 */ /* 0x0001e8000c101104 */
[----:B-1----:R1:W-:Y:S04]  /*0190*/  STG.E desc[UR4][R6.64], R15 ;  /* 0x0000000f06007986 */ /* 0x0023e8000c101904 */
[----:B0-----:R-:W2:Y:S02]  /*01a0*/  LDG.E.64 R4, desc[UR4][R2.64+0x10] ;  /* 0x0000100402047981 */ /* 0x001ea4000c1e1b00 */
[----:B--2---:R-:W-:-:S05]  /*01b0*/  IMAD.WIDE R8, R0, 0x4, R4 ;  /* 0x0000000400087825 */ /* 0x004fca00078e0204 */
[----:B------:R-:W2:Y:S04]  /*01c0*/  LDG.E R12, desc[UR4][R8.64] ;  /* 0x00000004080c7981 */ /* 0x000ea8000c1e1900 */
[----:B------:R-:W2:Y:S02]  /*01d0*/  LDG.E R13, desc[UR4][R8.64+0x4] ;  /* 0x00000404080d7981 */ /* 0x000ea4000c1e1900 */
[----:B--2---:R-:W-:-:S13]  /*01e0*/  ISETP.GE.AND P0, PT, R12, R13, PT ;  /* 0x0000000d0c00720c */ /* 0x004fda0003f06270 */
[----:B-1----:R-:W-:Y:S05]  /*01f0*/  @P0 EXIT ;  /* 0x000000000000094d */ /* 0x002fea0003800000 */
[----:B------:R-:W0:Y:S01]  /*0200*/  LDC.64 R6, c[0x0][0x390] ;  /* 0x0000e400ff067b82 */ /* 0x000e220000000a00 */
[----:B------:R-:W-:Y:S01]  /*0210*/  IMAD.MOV.U32 R8, RZ, RZ, R12 ;  /* 0x000000ffff087224 */ /* 0x000fe200078e000c */
[----:B------:R-:W1:Y:S02]  /*0220*/  LDCU.64 UR6, c[0x0][0x388] ;  /* 0x00007100ff0677ac */ /* 0x000e640008000a00 */
[----:B01----:R-:W-:-:S07]  /*0230*/  IMAD.WIDE R6, R0, 0x4, R6 ;  /* 0x0000000400067825 */ /* 0x003fce00078e0206 */
.L_x_13:
[----:B------:R-:W2:Y:S02]  /*0240*/  LDG.E.64 R10, desc[UR4][R2.64+0x18] ;  /* 0x00001804020a7981 */ /* 0x000ea4000c1e1b00 */
[----:B--2---:R-:W-:-:S05]  /*0250*/  IMAD.WIDE R10, R8, 0x4, R10 ;  /* 0x00000004080a7825 */ /* 0x004fca00078e020a */
[----:B------:R-:W2:Y:S02]  /*0260*/  LDG.E R17, desc[UR4][R10.64] ;  /* 0x000000040a117981 */ /* 0x000ea4000c1e1900 */
[----:B--2---:R-:W-:Y:S02]  /*0270*/  SHF.R.S32.HI R16, RZ, 0x1f, R17 ;  /* 0x0000001fff107819 */ /* 0x004fe40000011411 */
[----:B------:R-:W-:-:S04]  /*0280*/  IADD3 R12, P0, PT, R17, UR6, RZ ;  /* 0x00000006110c7c10 */ /* 0x000fc8000ff1e0ff */
[----:B------:R-:W-:-:S05]  /*0290*/  IADD3.X R13, PT, PT, R16, UR7, RZ, P0, !PT ;  /* 0x00000007100d7c10 */ /* 0x000fca00087fe4ff */
[----:B------:R-:W2:Y:S01]  /*02a0*/  LDG.E.U8 R12, desc[UR4][R12.64] ;  /* 0x000000040c0c7981 */ /* 0x000ea2000c1e1100 */
[----:B------:R-:W-:Y:S01]  /*02b0*/  IMAD.MOV.U32 R9, RZ, RZ, 0x1 ;  /* 0x00000001ff097424 */ /* 0x000fe200078e00ff */
[----:B--2---:R-:W-:-:S13]  /*02c0*/  ISETP.NE.AND P0, PT, R12, RZ, PT ;  /* 0x000000ff0c00720c */ /* 0x004fda0003f05270 */
[----:B------:R-:W0:Y:S01]  /*02d0*/  @!P0 LDC.64 R14, c[0x0][0x398] ;  /* 0x0000e600ff0e8b82 */ /* 0x000e220000000a00 */
[----:B------:R-:W-:Y:S02]  /*02e0*/  @!P0 PRMT R11, R9, 0x7610, R11 ;  /* 0x00007610090b8816 */ /* 0x000fe4000000000b */
[----:B0-----:R-:W-:-:S05]  /*02f0*/  @!P0 IADD3 R14, P1, PT, R17, R14, RZ ;  /* 0x0000000e110e8210 */ /* 0x001fca0007f3e0ff */
[----:B------:R-:W-:-:S05]  /*0300*/  @!P0 IMAD.X R15, R16, 0x1, R15, P1 ;  /* 0x00000001100f8824 */ /* 0x000fca00008e060f */
[----:B------:R0:W-:Y:S04]  /*0310*/  @!P0 STG.E.U8 desc[UR4][R14.64], R11 ;  /* 0x0000000b0e008986 */ /* 0x0001e8000c101104 */
[----:B------:R-:W2:Y:S01]  /*0320*/  @!P0 LDG.E R9, desc[UR4][R6.64] ;  /* 0x0000000406098981 */ /* 0x000ea2000c1e1900 */
[----:B0-----:R-:W0:Y:S02]  /*0330*/  @!P0 LDC.64 R10, c[0x0][0x390] ;  /* 0x0000e400ff0a8b82 */ /* 0x001e240000000a00 */
[----:B0-----:R-:W-:-:S04]  /*0340*/  @!P0 IMAD.WIDE R10, R17, 0x4, R10 ;  /* 0x00000004110a8825 */ /* 0x001fc800078e020a */
[----:B--2---:R-:W-:-:S05]  /*0350*/  @!P0 VIADD R9, R9, 0x1 ;  /* 0x0000000109098836 */ /* 0x004fca0000000000 */
[----:B------:R0:W-:Y:S04]  /*0360*/  @!P0 STG.E desc[UR4][R10.64], R9 ;  /* 0x000000090a008986 */ /* 0x0001e8000c101904 */
[----:B------:R-:W2:Y:S02]  /*0370*/  @!P0 LDG.E.64 R4, desc[UR4][R2.64+0x10] ;  /* 0x0000100402048981 */ /* 0x000ea4000c1e1b00 */
[----:B--2---:R-:W-:-:S06]  /*0380*/  IMAD.WIDE R12, R0, 0x4, R4 ;  /* 0x00000004000c7825 */ /* 0x004fcc00078e0204 */
[----:B------:R-:W2:Y:S01]  /*0390*/  LDG.E R13, desc[UR4][R12.64+0x4] ;  /* 0x000004040c0d7981 */ /* 0x000ea2000c1e1900 */
[----:B------:R-:W-:-:S05]  /*03a0*/  VIADD R8, R8, 0x1 ;  /* 0x0000000108087836 */ /* 0x000fca0000000000 */
[----:B--2---:R-:W-:-:S13]  /*03b0*/  ISETP.GE.AND P0, PT, R8, R13, PT ;  /* 0x0000000d0800720c */ /* 0x004fda0003f06270 */
[----:B0-----:R-:W-:Y:S05]  /*03c0*/  @!P0 BRA `(.L_x_13) ;  /* 0xfffffffc009c8947 */ /* 0x001fea000383ffff */
[----:B------:R-:W-:Y:S05]  /*03d0*/  EXIT ;  /* 0x000000000000794d */ /* 0x000fea0003800000 */
.L_x_14:
        /* <DEDUP_REMOVED lines=10> */
.L_x_294:


//--------------------- .text._Z11aggregationiP9MatrixCSRPiPbS0_PfiS2_S1_ --------------------------
	.section	.text._Z11aggregationiP9MatrixCSRPiPbS0_PfiS2_S1_,"ax",@progbits
	.align	128
        .global         _Z11aggregationiP9MatrixCSRPiPbS0_PfiS2_S1_
        .type           _Z11aggregationiP9MatrixCSRPiPbS0_PfiS2_S1_,@function
        .size           _Z11aggregationiP9MatrixCSRPiPbS0_PfiS2_S1_,(.L_x_295 - _Z11aggregationiP9MatrixCSRPiPbS0_PfiS2_S1_)
        .other          _Z11aggregationiP9MatrixCSRPiPbS0_PfiS2_S1_,@"STO_CUDA_ENTRY STV_DEFAULT"
_Z11aggregationiP9MatrixCSRPiPbS0_PfiS2_S1_:
.text._Z11aggregationiP9MatrixCSRPiPbS0_PfiS2_S1_:
        /* <DEDUP_REMOVED lines=8> */
[----:B------:R-:W0:Y:S01]  /*0080*/  LDCU.64 UR6, c[0x0][0x3b8] ;  /* 0x00007700ff0677ac */ /* 0x000e220008000a00 */
[----:B------:R-:W1:Y:S01]  /*0090*/  LDCU.64 UR4, c[0x0][0x358] ;  /* 0x00006b00ff0477ac */ /* 0x000e620008000a00 */
[----:B0-----:R-:W-:-:S04]  /*00a0*/  IADD3 R2, P0, PT, R13, UR6, RZ ;  /* 0x000000060d027c10 */ /* 0x001fc8000ff1e0ff */
[----:B------:R-:W-:-:S05]  /*00b0*/  LEA.HI.X.SX32 R3, R13, UR7, 0x1, P0 ;  /* 0x000000070d037c11 */ /* 0x000fca00080f0eff */
[----:B-1----:R-:W2:Y:S02]  /*00c0*/  LDG.E.U8 R2, desc[UR4][R2.64] ;  /* 0x0000000402027981 */ /* 0x002ea4000c1e1100 */
[----:B--2---:R-:W-:-:S13]  /*00d0*/  ISETP.NE.AND P0, PT, R2, RZ, PT ;  /* 0x000000ff0200720c */ /* 0x004fda0003f05270 */
[----:B------:R-:W-:Y:S05]  /*00e0*/  @P0 EXIT ;  /* 0x000000000000094d */ /* 0x000fea0003800000 */
[----:B------:R-:W0:Y:S01]  /*00f0*/  LDC.64 R10, c[0x0][0x3c0] ;  /* 0x0000f000ff0a7b82 */ /* 0x000e220000000a00 */
[----:B------:R-:W1:Y:S01]  /*0100*/  LDCU UR6, c[0x0][0x3b0] ;  /* 0x00007600ff0677ac */ /* 0x000e620008000800 */
[----:B0-----:R-:W-:-:S05]  /*0110*/  IMAD.WIDE R10, R13, 0x4, R10 ;  /* 0x000000040d0a7825 */ /* 0x001fca00078e020a */
[----:B------:R-:W2:Y:S02]  /*0120*/  LDG.E R0, desc[UR4][R10.64] ;  /* 0x000000040a007981 */ /* 0x000ea4000c1e1900 */
[----:B--2---:R-:W-:-:S04]  /*0130*/  LEA.HI R2, R0, R0, RZ, 0x1 ;  /* 0x0000000000027211 */ /* 0x004fc800078f08ff */
[----:B------:R-:W-:-:S05]  /*0140*/  LOP3.LUT R3, R2, 0xfffffffe, RZ, 0xc0, !PT ;  /* 0xfffffffe02037812 */ /* 0x000fca00078ec0ff */
[----:B------:R-:W-:-:S05]  /*0150*/  IMAD.IADD R3, R0, 0x1, -R3 ;  /* 0x0000000100037824 */ /* 0x000fca00078e0a03 */
[----:B-1----:R-:W-:-:S13]  /*0160*/  ISETP.NE.AND P0, PT, R3, UR6, PT ;  /* 0x0000000603007c0c */ /* 0x002fda000bf05270 */
[----:B------:R-:W-:Y:S05]  /*0170*/  @P0 EXIT ;  /* 0x000000000000094d */ /* 0x000fea0003800000 */
[----:B------:R-:W0:Y:S02]  /*0180*/  LDC.64 R8, c[0x0][0x390] ;  /* 0x0000e400ff087b82 */ /* 0x000e240000000a00 */
[----:B0-----:R-:W-:-:S05]  /*0190*/  IMAD.WIDE R8, R13, 0x4, R8 ;  /* 0x000000040d087825 */ /* 0x001fca00078e0208 */
[----:B------:R-:W2:Y:S02]  /*01a0*/  LDG.E R0, desc[UR4][R8.64] ;  /* 0x0000000408007981 */ /* 0x000ea4000c1e1900 */
[----:B--2---:R-:W-:-:S13]  /*01b0*/  ISETP.NE.AND P0, PT, R0, -0x1, PT ;  /* 0xffffffff0000780c */ /* 0x004fda0003f05270 */
[----:B------:R-:W-:Y:S05]  /*01c0*/  @P0 EXIT ;  /* 0x000000000000094d */ /* 0x000fea0003800000 */
[----:B------:R-:W0:Y:S02]  /*01d0*/  LDC.64 R6, c[0x0][0x388] ;  /* 0x0000e200ff067b82 */ /* 0x000e240000000a00 */
[----:B0-----:R-:W2:Y:S02]  /*01e0*/  LDG.E.64 R6, desc[UR4][R6.64+0x10] ;  /* 0x0000100406067981 */ /* 0x001ea4000c1e1b00 */
[----:B--2---:R-:W-:-:S05]  /*01f0*/  IMAD.WIDE R2, R13, 0x4, R6 ;  /* 0x000000040d027825 */ /* 0x004fca00078e0206 */
[----:B------:R-:W2:Y:S04]  /*0200*/  LD.E R0, desc[UR4][R2.64] ;  /* 0x0000000402007980 */ /* 0x000ea8000c101900 */
[----:B------:R-:W2:Y:S01]  /*0210*/  LD.E R5, desc[UR4][R2.64+0x4] ;  /* 0x0000040402057980 */ /* 0x000ea2000c101900 */
[----:B------:R-:W-:Y:S01]  /*0220*/  BSSY B1, `(.L_x_15) ;  /* 0x0000064000017945 */ /* 0x000fe20003800000 */
[----:B--2---:R-:W-:-:S13]  /*0230*/  ISETP.GE.AND P0, PT, R0, R5, PT ;  /* 0x000000050000720c */ /* 0x004fda0003f06270 */
[----:B------:R-:W-:Y:S05]  /*0240*/  @P0 BRA `(.L_x_16) ;  /* 0x0000000400840947 */ /* 0x000fea0003800000 */
.L_x_28:
[----:B------:R-:W-:Y:S05]  /*0250*/  YIELD ;  /* 0x0000000000007946 */ /* 0x000fea0003800000 */
[----:B------:R-:W0:Y:S02]  /*0260*/  LDCU.64 UR6, c[0x0][0x398] ;  /* 0x00007300ff0677ac */ /* 0x000e240008000a00 */
[----:B0-----:R-:W-:-:S04]  /*0270*/  IADD3 R2, P0, PT, R0, UR6, RZ ;  /* 0x0000000600027c10 */ /* 0x001fc8000ff1e0ff */
[----:B------:R-:W-:-:S05]  /*0280*/  LEA.HI.X.SX32 R3, R0, UR7, 0x1, P0 ;  /* 0x0000000700037c11 */ /* 0x000fca00080f0eff */
[----:B--2---:R-:W2:Y:S01]  /*0290*/  LDG.E.U8 R2, desc[UR4][R2.64] ;  /* 0x0000000402027981 */ /* 0x004ea2000c1e1100 */
[----:B------:R-:W-:Y:S01]  /*02a0*/  BSSY.RECONVERGENT B0, `(.L_x_17) ;  /* 0x0000056000007945 */ /* 0x000fe20003800200 */
[----:B--2---:R-:W-:-:S13]  /*02b0*/  ISETP.NE.AND P0, PT, R2, RZ, PT ;  /* 0x000000ff0200720c */ /* 0x004fda0003f05270 */
[----:B-1----:R-:W-:Y:S05]  /*02c0*/  @!P0 BRA `(.L_x_18) ;  /* 0x00000004004c8947 */ /* 0x002fea0003800000 */
[----:B------:R-:W0:Y:S01]  /*02d0*/  LDC.64 R4, c[0x0][0x388] ;  /* 0x0000e200ff047b82 */ /* 0x000e220000000a00 */
[----:B------:R-:W2:Y:S07]  /*02e0*/  LDG.E R12, desc[UR4][R10.64] ;  /* 0x000000040a0c7981 */ /* 0x000eae000c1e1900 */
[----:B------:R-:W1:Y:S01]  /*02f0*/  LDC.64 R16, c[0x0][0x3c0] ;  /* 0x0000f000ff107b82 */ /* 0x000e620000000a00 */
[----:B0-----:R-:W3:Y:S02]  /*0300*/  LDG.E.64 R2, desc[UR4][R4.64+0x18] ;  /* 0x0000180404027981 */ /* 0x001ee4000c1e1b00 */
[----:B---3--:R-:W-:-:S05]  /*0310*/  IMAD.WIDE R2, R0, 0x4, R2 ;  /* 0x0000000400027825 */ /* 0x008fca00078e0202 */
[----:B------:R-:W1:Y:S02]  /*0320*/  LD.E R15, desc[UR4][R2.64] ;  /* 0x00000004020f7980 */ /* 0x000e64000c101900 */
[----:B-1----:R-:W-:-:S06]  /*0330*/  IMAD.WIDE R16, R15, 0x4, R16 ;  /* 0x000000040f107825 */ /* 0x002fcc00078e0210 */
[----:B------:R-:W2:Y:S02]  /*0340*/  LDG.E R17, desc[UR4][R16.64] ;  /* 0x0000000410117981 */ /* 0x000ea4000c1e1900 */
[----:B--2---:R-:W-:-:S13]  /*0350*/  ISETP.NE.AND P0, PT, R12, R17, PT ;  /* 0x000000110c00720c */ /* 0x004fda0003f05270 */
[----:B------:R-:W-:Y:S05]  /*0360*/  @!P0 BRA `(.L_x_18) ;  /* 0x0000000400248947 */ /* 0x000fea0003800000 */
[----:B------:R-:W0:Y:S02]  /*0370*/  LDC.64 R2, c[0x0][0x3a0] ;  /* 0x0000e800ff027b82 */ /* 0x000e240000000a00 */
[----:B0-----:R-:W2:Y:S02]  /*0380*/  LDG.E.64 R18, desc[UR4][R2.64+0x10] ;  /* 0x0000100402127981 */ /* 0x001ea4000c1e1b00 */
[----:B--2---:R-:W-:-:S05]  /*0390*/  IMAD.WIDE R16, R13, 0x4, R18 ;  /* 0x000000040d107825 */ /* 0x004fca00078e0212 */
[----:B------:R-:W2:Y:S04]  /*03a0*/  LD.E R21, desc[UR4][R16.64] ;  /* 0x0000000410157980 */ /* 0x000ea8000c101900 */
[----:B------:R-:W2:Y:S01]  /*03b0*/  LD.E R14, desc[UR4][R16.64+0x4] ;  /* 0x00000404100e7980 */ /* 0x000ea2000c101900 */
[----:B------:R-:W-:Y:S01]  /*03c0*/  BSSY.RECONVERGENT B2, `(.L_x_19) ;  /* 0x0000017000027945 */ /* 0x000fe20003800200 */
[----:B------:R-:W-:Y:S01]  /*03d0*/  IMAD.MOV.U32 R12, RZ, RZ, RZ ;  /* 0x000000ffff0c7224 */ /* 0x000fe200078e00ff */
[----:B--2---:R-:W-:-:S13]  /*03e0*/  ISETP.NE.AND P0, PT, R21, R14, PT ;  /* 0x0000000e1500720c */ /* 0x004fda0003f05270 */
[----:B------:R-:W-:Y:S05]  /*03f0*/  @!P0 BRA `(.L_x_20) ;  /* 0x00000000004c8947 */ /* 0x000fea0003800000 */
[----:B------:R0:W5:Y:S01]  /*0400*/  LDG.E.64 R16, desc[UR4][R2.64+0x18] ;  /* 0x0000180402107981 */ /* 0x000162000c1e1b00 */
[----:B------:R-:W-:Y:S01]  /*0410*/  BSSY.RECONVERGENT B3, `(.L_x_21) ;  /* 0x000000b000037945 */ /* 0x000fe20003800200 */
.L_x_22:
[----:B------:R-:W-:-:S05]  /*0420*/  IMAD.IADD R20, R14, 0x1, R21 ;  /* 0x000000010e147824 */ /* 0x000fca00078e0215 */
[----:B------:R-:W-:-:S04]  /*0430*/  LEA.HI R20, R20, R20, RZ, 0x1 ;  /* 0x0000001414147211 */ /* 0x000fc800078f08ff */
[----:B------:R-:W-:-:S05]  /*0440*/  SHF.R.S32.HI R25, RZ, 0x1, R20 ;  /* 0x00000001ff197819 */ /* 0x000fca0000011414 */
[----:B-----5:R-:W-:-:S06]  /*0450*/  IMAD.WIDE R22, R25, 0x4, R16 ;  /* 0x0000000419167825 */ /* 0x020fcc00078e0210 */
[----:B------:R-:W2:Y:S02]  /*0460*/  LD.E R22, desc[UR4][R22.64] ;  /* 0x0000000416167980 */ /* 0x000ea4000c101900 */
[----:B--2---:R-:W-:-:S04]  /*0470*/  ISETP.GE.AND P0, PT, R22, R13, PT ;  /* 0x0000000d1600720c */ /* 0x004fc80003f06270 */
[----:B------:R-:W-:-:S09]  /*0480*/  SEL R14, R14, R25, !P0 ;  /* 0x000000190e0e7207 */ /* 0x000fd20004000000 */
[----:B------:R-:W-:-:S05]  /*0490*/  @!P0 VIADD R21, R25, 0x1 ;  /* 0x0000000119158836 */ /* 0x000fca0000000000 */
[----:B------:R-:W-:-:S13]  /*04a0*/  ISETP.NE.AND P0, PT, R21, R14, PT ;  /* 0x0000000e1500720c */ /* 0x000fda0003f05270 */
[----:B------:R-:W-:Y:S05]  /*04b0*/  @P0 BRA `(.L_x_22) ;  /* 0xfffffffc00d80947 */ /* 0x000fea000383ffff */
[----:B------:R-:W-:Y:S05]  /*04c0*/  BSYNC.RECONVERGENT B3 ;  /* 0x0000000000037941 */ /* 0x000fea0003800200 */
.L_x_21:
[----:B------:R-:W-:-:S06]  /*04d0*/  IMAD.WIDE R16, R21, 0x4, R16 ;  /* 0x0000000415107825 */ /* 0x000fcc00078e0210 */
[----:B------:R-:W2:Y:S02]  /*04e0*/  LD.E R16, desc[UR4][R16.64] ;  /* 0x0000000410107980 */ /* 0x000ea4000c101900 */
[----:B--2---:R-:W-:-:S13]  /*04f0*/  ISETP.NE.AND P0, PT, R16, R13, PT ;  /* 0x0000000d1000720c */ /* 0x004fda0003f05270 */
[----:B------:R-:W2:Y:S02]  /*0500*/  @!P0 LDG.E.64 R22, desc[UR4][R2.64+0x20] ;  /* 0x0000200402168981 */ /* 0x000ea4000c1e1b00 */
[----:B--2---:R-:W-:-:S05]  /*0510*/  @!P0 IMAD.WIDE R22, R21, 0x4, R22 ;  /* 0x0000000415168825 */ /* 0x004fca00078e0216 */
[----:B------:R1:W5:Y:S02]  /*0520*/  @!P0 LD.E R12, desc[UR4][R22.64] ;  /* 0x00000004160c8980 */ /* 0x000364000c101900 */
.L_x_20:
[----:B------:R-:W-:Y:S05]  /*0530*/  BSYNC.RECONVERGENT B2 ;  /* 0x0000000000027941 */ /* 0x000fea0003800200 */
.L_x_19:
[----:B------:R-:W2:Y:S01]  /*0540*/  LDC.64 R16, c[0x0][0x3a8] ;  /* 0x0000ea00ff107b82 */ /* 0x000ea20000000a00 */
[----:B-1----:R-:W-:-:S05]  /*0550*/  IMAD.WIDE R22, R15, 0x4, R18 ;  /* 0x000000040f167825 */ /* 0x002fca00078e0212 */
[----:B------:R-:W3:Y:S04]  /*0560*/  LD.E R25, desc[UR4][R22.64] ;  /* 0x0000000416197980 */ /* 0x000ee8000c101900 */
[----:B------:R-:W3:Y:S01]  /*0570*/  LD.E R18, desc[UR4][R22.64+0x4] ;  /* 0x0000040416127980 */ /* 0x000ee2000c101900 */
[----:B--2---:R-:W-:-:S05]  /*0580*/  IMAD.WIDE R20, R13, 0x4, R16 ;  /* 0x000000040d147825 */ /* 0x004fca00078e0210 */
[----:B------:R-:W2:Y:S01]  /*0590*/  LDG.E R19, desc[UR4][R20.64] ;  /* 0x0000000414137981 */ /* 0x000ea2000c1e1900 */
[----:B------:R-:W-:Y:S01]  /*05a0*/  BSSY.RECONVERGENT B2, `(.L_x_23) ;  /* 0x0000018000027945 */ /* 0x000fe20003800200 */
[----:B------:R-:W-:Y:S01]  /*05b0*/  IMAD.MOV.U32 R14, RZ, RZ, RZ ;  /* 0x000000ffff0e7224 */ /* 0x000fe200078e00ff */
[----:B---3--:R-:W-:Y:S01]  /*05c0*/  ISETP.NE.AND P0, PT, R25, R18, PT ;  /* 0x000000121900720c */ /* 0x008fe20003f05270 */
[----:B--2--5:R-:W-:-:S12]  /*05d0*/  FADD R19, -R19, R12 ;  /* 0x0000000c13137221 */ /* 0x024fd80000000100 */
[----:B------:R-:W-:Y:S05]  /*05e0*/  @!P0 BRA `(.L_x_24) ;  /* 0x00000000004c8947 */ /* 0x000fea0003800000 */
[----:B------:R1:W5:Y:S01]  /*05f0*/  LDG.E.64 R20, desc[UR4][R2.64+0x18] ;  /* 0x0000180402147981 */ /* 0x000362000c1e1b00 */
[----:B------:R-:W-:Y:S01]  /*0600*/  BSSY.RECONVERGENT B3, `(.L_x_25) ;  /* 0x000000b000037945 */ /* 0x000fe20003800200 */
.L_x_26:
        /* <DEDUP_REMOVED lines=11> */
.L_x_25:
[----:B------:R-:W-:-:S06]  /*06c0*/  IMAD.WIDE R20, R25, 0x4, R20 ;  /* 0x0000000419147825 */ /* 0x000fcc00078e0214 */
[----:B------:R-:W2:Y:S02]  /*06d0*/  LD.E R20, desc[UR4][R20.64] ;  /* 0x0000000414147980 */ /* 0x000ea4000c101900 */
[----:B--2---:R-:W-:-:S13]  /*06e0*/  ISETP.NE.AND P0, PT, R20, R15, PT ;  /* 0x0000000f1400720c */ /* 0x004fda0003f05270 */
[----:B01----:R-:W2:Y:S02]  /*06f0*/  @!P0 LDG.E.64 R2, desc[UR4][R2.64+0x20] ;  /* 0x0000200402028981 */ /* 0x003ea4000c1e1b00 */
[----:B--2---:R-:W-:-:S05]  /*0700*/  @!P0 IMAD.WIDE R22, R25, 0x4, R2 ;  /* 0x0000000419168825 */ /* 0x004fca00078e0202 */
[----:B------:R1:W5:Y:S02]  /*0710*/  @!P0 LD.E R14, desc[UR4][R22.64] ;  /* 0x00000004160e8980 */ /* 0x000364000c101900 */
.L_x_24:
[----:B------:R-:W-:Y:S05]  /*0720*/  BSYNC.RECONVERGENT B2 ;  /* 0x0000000000027941 */ /* 0x000fea0003800200 */
.L_x_23:
[----:B------:R-:W-:-:S06]  /*0730*/  IMAD.WIDE R16, R15, 0x4, R16 ;  /* 0x000000040f107825 */ /* 0x000fcc00078e0210 */
[----:B------:R-:W2:Y:S01]  /*0740*/  LDG.E R17, desc[UR4][R16.64] ;  /* 0x0000000410117981 */ /* 0x000ea2000c1e1900 */
[----:B-----5:R-:W-:-:S04]  /*0750*/  FADD R14, R19, R14 ;  /* 0x0000000e130e7221 */ /* 0x020fc80000000000 */
[----:B--2---:R-:W-:-:S05]  /*0760*/  FADD R14, R14, -R17 ;  /* 0x800000110e0e7221 */ /* 0x004fca0000000000 */
[----:B------:R-:W-:-:S13]  /*0770*/  FSETP.GE.AND P0, PT, R14, RZ, PT ;  /* 0x000000ff0e00720b */ /* 0x000fda0003f06000 */
[----:B------:R-:W-:Y:S05]  /*0780*/  @!P0 BRA `(.L_x_18) ;  /* 0x00000000001c8947 */ /* 0x000fea0003800000 */
[----:B0-----:R-:W0:Y:S01]  /*0790*/  LDC.64 R2, c[0x0][0x390] ;  /* 0x0000e400ff027b82 */ /* 0x001e220000000a00 */
[----:B------:R-:W-:Y:S02]  /*07a0*/  IMAD.MOV.U32 R12, RZ, RZ, -0x1 ;  /* 0xffffffffff0c7424 */ /* 0x000fe400078e00ff */
[----:B0-----:R-:W-:-:S05]  /*07b0*/  IMAD.WIDE R2, R15, 0x4, R2 ;  /* 0x000000040f027825 */ /* 0x001fca00078e0202 */
[----:B------:R-:W2:Y:S02]  /*07c0*/  ATOMG.E.CAS.STRONG.GPU PT, R12, [R2], R12, R13 ;  /* 0x0000000c020c73a9 */ /* 0x000ea400001ee10d */
[----:B--2---:R-:W-:-:S13]  /*07d0*/  ISETP.NE.AND P0, PT, R12, -0x1, PT ;  /* 0xffffffff0c00780c */ /* 0x004fda0003f05270 */
[----:B------:R-:W-:Y:S05]  /*07e0*/  @!P0 BRA `(.L_x_27) ;  /* 0x0000000000288947 */ /* 0x000fea0003800000 */
[----:B------:R2:W5:Y:S02]  /*07f0*/  LDG.E.64 R6, desc[UR4][R4.64+0x10] ;  /* 0x0000100404067981 */ /* 0x000564000c1e1b00 */
.L_x_18:
[----:B------:R-:W-:Y:S05]  /*0800*/  BSYNC.RECONVERGENT B0 ;  /* 0x0000000000007941 */ /* 0x000fea0003800200 */
.L_x_17:
[----:B0----5:R-:W-:-:S06]  /*0810*/  IMAD.WIDE R2, R13, 0x4, R6 ;  /* 0x000000040d027825 */ /* 0x021fcc00078e0206 */
[----:B------:R-:W3:Y:S01]  /*0820*/  LD.E R3, desc[UR4][R2.64+0x4] ;  /* 0x0000040402037980 */ /* 0x000ee2000c101900 */
[----:B------:R-:W-:-:S05]  /*0830*/  VIADD R0, R0, 0x1 ;  /* 0x0000000100007836 */ /* 0x000fca0000000000 */
[----:B---3--:R-:W-:-:S13]  /*0840*/  ISETP.GE.AND P0, PT, R0, R3, PT ;  /* 0x000000030000720c */ /* 0x008fda0003f06270 */
[----:B------:R-:W-:Y:S05]  /*0850*/  @!P0 BRA `(.L_x_28) ;  /* 0xfffffff8007c8947 */ /* 0x000fea000383ffff */
.L_x_16:
[----:B------:R-:W-:Y:S05]  /*0860*/  BSYNC B1 ;  /* 0x0000000000017941 */ /* 0x000fea0003800000 */
.L_x_15:
[----:B------:R-:W-:Y:S01]  /*0870*/  STG.E desc[UR4][R8.64], R13 ;  /* 0x0000000d08007986 */ /* 0x000fe2000c101904 */
[----:B------:R-:W-:Y:S05]  /*0880*/  EXIT ;  /* 0x000000000000794d */ /* 0x000fea0003800000 */
.L_x_27:
[----:B------:R-:W-:Y:S04]  /*0890*/  STG.E desc[UR4][R8.64], R15 ;  /* 0x0000000f08007986 */ /* 0x000fe8000c101904 */
[----:B------:R-:W-:Y:S01]  /*08a0*/  STG.E desc[UR4][R2.64], R13 ;  /* 0x0000000d02007986 */ /* 0x000fe2000c101904 */
[----:B------:R-:W-:Y:S05]  /*08b0*/  EXIT ;  /* 0x000000000000794d */ /* 0x000fea0003800000 */
.L_x_29:
        /* <DEDUP_REMOVED lines=12> */
.L_x_295:


//--------------------- .text._Z19aggregation_initialiPi --------------------------
	.section	.text._Z19aggregation_initialiPi,"ax",@progbits
	.align	128
        .global         _Z19aggregation_initialiPi
        .type           _Z19aggregation_initialiPi,@function
        .size           _Z19aggregation_initialiPi,(.L_x_296 - _Z19aggregation_initialiPi)
        .other          _Z19aggregation_initialiPi,@"STO_CUDA_ENTRY STV_DEFAULT"
_Z19aggregation_initialiPi:
.text._Z19aggregation_initialiPi:
        /* <DEDUP_REMOVED lines=10> */
[----:B------:R-:W-:Y:S01]  /*00a0*/  MOV R7, 0xffffffff ;  /* 0xffffffff00077802 */ /* 0x000fe20000000f00 */
[----:B0-----:R-:W-:-:S05]  /*00b0*/  IMAD.WIDE R2, R5, 0x4, R2 ;  /* 0x0000000405027825 */ /* 0x001fca00078e0202 */
[----:B-1----:R-:W-:Y:S01]  /*00c0*/  STG.E desc[UR4][R2.64], R7 ;  /* 0x0000000702007986 */ /* 0x002fe2000c101904 */
[----:B------:R-:W-:Y:S05]  /*00d0*/  EXIT ;  /* 0x000000000000794d */ /* 0x000fea0003800000 */
.L_x_30:
        /* <DEDUP_REMOVED lines=10> */
.L_x_296:


//--------------------- .text._Z3misP9MatrixCSRPi --------------------------
	.section	.text._Z3misP9MatrixCSRPi,"ax",@progbits
	.align	128
        .global         _Z3misP9MatrixCSRPi
        .type           _Z3misP9MatrixCSRPi,@function
        .size           _Z3misP9MatrixCSRPi,(.L_x_297 - _Z3misP9MatrixCSRPi)
        .other          _Z3misP9MatrixCSRPi,@"STO_CUDA_ENTRY STV_DEFAULT"
_Z3misP9MatrixCSRPi:
.text._Z3misP9MatrixCSRPi:
[----:B------:R-:W-:Y:S01]  /*0000*/  LDC R1, c[0x0][0x37c] ;  /* 0x0000df00ff017b82 */ /* 0x000fe20000000800 */
[----:B------:R-:W0:Y:S01]  /*0010*/  LDCU.64 UR4, c[0x0][0x388] ;  /* 0x00007100ff0477ac */ /* 0x000e220008000a00 */
[----:B------:R-:W-:Y:S01]  /*0020*/  PRMT R0, RZ, 0x7610, R0 ;  /* 0x00007610ff007816 */ /* 0x000fe20000000000 */
[----:B------:R-:W1:Y:S01]  /*0030*/  LDCU.64 UR6, c[0x0][0x358] ;  /* 0x00006b00ff0677ac */ /* 0x000e620008000a00 */
[----:B0-----:R-:W-:-:S04]  /*0040*/  UIADD3 UR4, UP0, UPT, UR4, 0x10, URZ ;  /* 0x0000001004047890 */ /* 0x001fc8000ff1e0ff */
[----:B------:R-:W-:Y:S02]  /*0050*/  UIADD3.X UR5, UPT, UPT, URZ, UR5, URZ, UP0, !UPT ;  /* 0x00000005ff057290 */ /* 0x000fe400087fe4ff */
[----:B------:R-:W-:Y:S01]  /*0060*/  IMAD.U32 R2, RZ, RZ, UR4 ;  /* 0x00000004ff027e24 */ /* 0x000fe2000f8e00ff */
[----:B------:R-:W-:-:S03]  /*0070*/  UMOV UR4, URZ ;  /* 0x000000ff00047c82 */ /* 0x000fc60008000000 */
[----:B-1----:R-:W-:-:S07]  /*0080*/  IMAD.U32 R3, RZ, RZ, UR5 ;  /* 0x00000005ff037e24 */ /* 0x002fce000f8e00ff */
.L_x_31:
[C---:B-1----:R-:W-:Y:S01]  /*0090*/  VIADD R5, R0.reuse, 0x2 ;  /* 0x0000000200057836 */ /* 0x042fe20000000000 */
[C---:B------:R-:W-:Y:S01]  /*00a0*/  LOP3.LUT R6, R0.reuse, 0xffff, RZ, 0xc0, !PT ;  /* 0x0000ffff00067812 */ /* 0x040fe200078ec0ff */
[----:B------:R-:W-:Y:S01]  /*00b0*/  VIADD R4, R0, 0x1 ;  /* 0x0000000100047836 */ /* 0x000fe20000000000 */
[----:B------:R-:W-:Y:S02]  /*00c0*/  UIADD3 UR4, UPT, UPT, UR4, 0x8, URZ ;  /* 0x0000000804047890 */ /* 0x000fe4000fffe0ff */
[----:B------:R-:W-:Y:S02]  /*00d0*/  LOP3.LUT R8, R5, 0xffff, RZ, 0xc0, !PT ;  /* 0x0000ffff05087812 */ /* 0x000fe400078ec0ff */
[----:B------:R-:W-:Y:S01]  /*00e0*/  LOP3.LUT R7, R4, 0xffff, RZ, 0xc0, !PT ;  /* 0x0000ffff04077812 */ /* 0x000fe200078ec0ff */
[----:B------:R-:W-:Y:S01]  /*00f0*/  UISETP.NE.AND UP0, UPT, UR4, 0x2710, UPT ;  /* 0x000027100400788c */ /* 0x000fe2000bf05270 */
[----:B------:R-:W-:Y:S02]  /*0100*/  SHF.R.U32.HI R4, RZ, 0x2, R6 ;  /* 0x00000002ff047819 */ /* 0x000fe40000011606 */
[----:B------:R-:W-:Y:S01]  /*0110*/  SHF.R.U32.HI R6, RZ, 0x2, R8 ;  /* 0x00000002ff067819 */ /* 0x000fe20000011608 */
[C---:B------:R-:W-:Y:S01]  /*0120*/  VIADD R8, R0.reuse, 0x7 ;  /* 0x0000000700087836 */ /* 0x040fe20000000000 */
[----:B------:R-:W-:Y:S01]  /*0130*/  SHF.R.U32.HI R5, RZ, 0x2, R7 ;  /* 0x00000002ff057819 */ /* 0x000fe20000011607 */
[----:B------:R-:W-:Y:S01]  /*0140*/  VIADD R7, R0, 0x6 ;  /* 0x0000000600077836 */ /* 0x000fe20000000000 */
[----:B------:R-:W-:-:S02]  /*0150*/  LOP3.LUT R6, R6, 0xffff, RZ, 0xc0, !PT ;  /* 0x0000ffff06067812 */ /* 0x000fc400078ec0ff */
[----:B------:R-:W-:Y:S02]  /*0160*/  LOP3.LUT R4, R4, 0xffff, RZ, 0xc0, !PT ;  /* 0x0000ffff04047812 */ /* 0x000fe400078ec0ff */
[----:B------:R-:W-:Y:S01]  /*0170*/  LOP3.LUT R5, R5, 0xffff, RZ, 0xc0, !PT ;  /* 0x0000ffff05057812 */ /* 0x000fe200078ec0ff */
[----:B------:R-:W-:Y:S01]  /*0180*/  IMAD R6, R6, 0x147b, RZ ;  /* 0x0000147b06067824 */ /* 0x000fe200078e02ff */
[----:B------:R-:W-:Y:S01]  /*0190*/  LOP3.LUT R7, R7, 0xffff, RZ, 0xc0, !PT ;  /* 0x0000ffff07077812 */ /* 0x000fe200078ec0ff */
[----:B------:R-:W-:Y:S01]  /*01a0*/  IMAD R4, R4, 0x147b, RZ ;  /* 0x0000147b04047824 */ /* 0x000fe200078e02ff */
[----:B------:R-:W-:Y:S01]  /*01b0*/  LOP3.LUT R9, R8, 0xffff, RZ, 0xc0, !PT ;  /* 0x0000ffff08097812 */ /* 0x000fe200078ec0ff */
[----:B------:R-:W-:Y:S01]  /*01c0*/  IMAD R5, R5, 0x147b, RZ ;  /* 0x0000147b05057824 */ /* 0x000fe200078e02ff */
[----:B------:R-:W-:Y:S02]  /*01d0*/  SHF.R.U32.HI R6, RZ, 0x11, R6 ;  /* 0x00000011ff067819 */ /* 0x000fe40000011606 */
[----:B------:R-:W-:-:S02]  /*01e0*/  SHF.R.U32.HI R4, RZ, 0x11, R4 ;  /* 0x00000011ff047819 */ /* 0x000fc40000011604 */
[----:B------:R-:W-:Y:S02]  /*01f0*/  SHF.R.U32.HI R5, RZ, 0x11, R5 ;  /* 0x00000011ff057819 */ /* 0x000fe40000011605 */
[----:B------:R-:W-:Y:S02]  /*0200*/  LOP3.LUT R6, R6, 0x1, RZ, 0xc0, !PT ;  /* 0x0000000106067812 */ /* 0x000fe400078ec0ff */
[----:B------:R-:W-:Y:S02]  /*0210*/  LOP3.LUT R4, R4, 0x1, RZ, 0xc0, !PT ;  /* 0x0000000104047812 */ /* 0x000fe400078ec0ff */
[----:B------:R-:W-:Y:S02]  /*0220*/  LOP3.LUT R5, R5, 0x1, RZ, 0xc0, !PT ;  /* 0x0000000105057812 */ /* 0x000fe400078ec0ff */
[----:B------:R-:W-:Y:S01]  /*0230*/  ISETP.NE.U32.AND P5, PT, R6, 0x1, PT ;  /* 0x000000010600780c */ /* 0x000fe20003fa5070 */
[----:B------:R-:W-:Y:S01]  /*0240*/  VIADD R6, R0, 0x5 ;  /* 0x0000000500067836 */ /* 0x000fe20000000000 */
[----:B------:R-:W-:Y:S01]  /*0250*/  ISETP.NE.U32.AND P0, PT, R4, 0x1, PT ;  /* 0x000000010400780c */ /* 0x000fe20003f05070 */
[C---:B------:R-:W-:Y:S01]  /*0260*/  VIADD R4, R0.reuse, 0x3 ;  /* 0x0000000300047836 */ /* 0x040fe20000000000 */
[----:B------:R-:W-:Y:S01]  /*0270*/  ISETP.NE.U32.AND P6, PT, R5, 0x1, PT ;  /* 0x000000010500780c */ /* 0x000fe20003fc5070 */
[----:B------:R-:W-:Y:S01]  /*0280*/  VIADD R5, R0, 0x4 ;  /* 0x0000000400057836 */ /* 0x000fe20000000000 */
[----:B------:R-:W-:Y:S01]  /*0290*/  LOP3.LUT R6, R6, 0xffff, RZ, 0xc0, !PT ;  /* 0x0000ffff06067812 */ /* 0x000fe200078ec0ff */
[----:B------:R-:W-:Y:S01]  /*02a0*/  VIADD R0, R0, 0x8 ;  /* 0x0000000800007836 */ /* 0x000fe20000000000 */
[----:B------:R-:W-:-:S02]  /*02b0*/  LOP3.LUT R4, R4, 0xffff, RZ, 0xc0, !PT ;  /* 0x0000ffff04047812 */ /* 0x000fc400078ec0ff */
[----:B------:R-:W-:Y:S02]  /*02c0*/  LOP3.LUT R5, R5, 0xffff, RZ, 0xc0, !PT ;  /* 0x0000ffff05057812 */ /* 0x000fe400078ec0ff */
[----:B------:R-:W-:Y:S02]  /*02d0*/  SHF.R.U32.HI R6, RZ, 0x2, R6 ;  /* 0x00000002ff067819 */ /* 0x000fe40000011606 */
[----:B------:R-:W-:Y:S02]  /*02e0*/  SHF.R.U32.HI R4, RZ, 0x2, R4 ;  /* 0x00000002ff047819 */ /* 0x000fe40000011604 */
[----:B------:R-:W-:Y:S02]  /*02f0*/  SHF.R.U32.HI R5, RZ, 0x2, R5 ;  /* 0x00000002ff057819 */ /* 0x000fe40000011605 */
[----:B------:R-:W-:Y:S02]  /*0300*/  SHF.R.U32.HI R7, RZ, 0x2, R7 ;  /* 0x00000002ff077819 */ /* 0x000fe40000011607 */
[----:B------:R-:W-:-:S02]  /*0310*/  LOP3.LUT R6, R6, 0xffff, RZ, 0xc0, !PT ;  /* 0x0000ffff06067812 */ /* 0x000fc400078ec0ff */
[----:B------:R-:W-:Y:S02]  /*0320*/  LOP3.LUT R8, R4, 0xffff, RZ, 0xc0, !PT ;  /* 0x0000ffff04087812 */ /* 0x000fe400078ec0ff */
[----:B------:R-:W-:Y:S01]  /*0330*/  LOP3.LUT R5, R5, 0xffff, RZ, 0xc0, !PT ;  /* 0x0000ffff05057812 */ /* 0x000fe200078ec0ff */
[----:B------:R-:W-:Y:S01]  /*0340*/  IMAD R6, R6, 0x147b, RZ ;  /* 0x0000147b06067824 */ /* 0x000fe200078e02ff */
[----:B------:R-:W-:Y:S01]  /*0350*/  LOP3.LUT R7, R7, 0xffff, RZ, 0xc0, !PT ;  /* 0x0000ffff07077812 */ /* 0x000fe200078ec0ff */
[----:B------:R-:W-:Y:S01]  /*0360*/  IMAD R8, R8, 0x147b, RZ ;  /* 0x0000147b08087824 */ /* 0x000fe200078e02ff */
[----:B------:R-:W-:Y:S01]  /*0370*/  SHF.R.U32.HI R4, RZ, 0x2, R9 ;  /* 0x00000002ff047819 */ /* 0x000fe20000011609 */
[----:B------:R-:W-:Y:S01]  /*0380*/  IMAD R5, R5, 0x147b, RZ ;  /* 0x0000147b05057824 */ /* 0x000fe200078e02ff */
[----:B------:R-:W-:Y:S01]  /*0390*/  SHF.R.U32.HI R6, RZ, 0x11, R6 ;  /* 0x00000011ff067819 */ /* 0x000fe20000011606 */
[----:B------:R-:W-:Y:S01]  /*03a0*/  IMAD R7, R7, 0x147b, RZ ;  /* 0x0000147b07077824 */ /* 0x000fe200078e02ff */
[----:B------:R-:W-:-:S02]  /*03b0*/  LOP3.LUT R9, R4, 0xffff, RZ, 0xc0, !PT ;  /* 0x0000ffff04097812 */ /* 0x000fc400078ec0ff */
[----:B------:R-:W-:Y:S02]  /*03c0*/  SHF.R.U32.HI R4, RZ, 0x11, R8 ;  /* 0x00000011ff047819 */ /* 0x000fe40000011608 */
[----:B------:R-:W-:Y:S01]  /*03d0*/  SHF.R.U32.HI R5, RZ, 0x11, R5 ;  /* 0x00000011ff057819 */ /* 0x000fe20000011605 */
[----:B------:R-:W-:Y:S01]  /*03e0*/  IMAD R9, R9, 0x147b, RZ ;  /* 0x0000147b09097824 */ /* 0x000fe200078e02ff */
[----:B------:R-:W-:Y:S02]  /*03f0*/  SHF.R.U32.HI R7, RZ, 0x11, R7 ;  /* 0x00000011ff077819 */ /* 0x000fe40000011607 */
[----:B------:R-:W-:Y:S02]  /*0400*/  LOP3.LUT R6, R6, 0x1, RZ, 0xc0, !PT ;  /* 0x0000000106067812 */ /* 0x000fe400078ec0ff */
[----:B------:R-:W-:Y:S02]  /*0410*/  LOP3.LUT R4, R4, 0x1, RZ, 0xc0, !PT ;  /* 0x0000000104047812 */ /* 0x000fe400078ec0ff */
[----:B------:R-:W-:-:S02]  /*0420*/  LOP3.LUT R5, R5, 0x1, RZ, 0xc0, !PT ;  /* 0x0000000105057812 */ /* 0x000fc400078ec0ff */
[----:B------:R-:W-:Y:S02]  /*0430*/  LOP3.LUT R7, R7, 0x1, RZ, 0xc0, !PT ;  /* 0x0000000107077812 */ /* 0x000fe400078ec0ff */
[----:B------:R-:W-:Y:S02]  /*0440*/  ISETP.NE.U32.AND P2, PT, R6, 0x1, PT ;  /* 0x000000010600780c */ /* 0x000fe40003f45070 */
[----:B------:R-:W-:Y:S01]  /*0450*/  ISETP.NE.U32.AND P4, PT, R4, 0x1, PT ;  /* 0x000000010400780c */ /* 0x000fe20003f85070 */
[----:B------:R-:W-:Y:S01]  /*0460*/  IMAD.MOV.U32 R4, RZ, RZ, R2 ;  /* 0x000000ffff047224 */ /* 0x000fe200078e0002 */
[----:B------:R-:W-:Y:S01]  /*0470*/  ISETP.NE.U32.AND P3, PT, R5, 0x1, PT ;  /* 0x000000010500780c */ /* 0x000fe20003f65070 */
[----:B------:R-:W-:Y:S01]  /*0480*/  IMAD.MOV.U32 R5, RZ, RZ, R3 ;  /* 0x000000ffff057224 */ /* 0x000fe200078e0003 */
[----:B------:R-:W-:Y:S01]  /*0490*/  SHF.R.U32.HI R6, RZ, 0x11, R9 ;  /* 0x00000011ff067819 */ /* 0x000fe20000011609 */
[----:B------:R-:W-:Y:S01]  /*04a0*/  @P5 IMAD.MOV.U32 R9, RZ, RZ, 0x1 ;  /* 0x00000001ff095424 */ /* 0x000fe200078e00ff */
[----:B------:R-:W-:Y:S01]  /*04b0*/  ISETP.NE.U32.AND P1, PT, R7, 0x1, PT ;  /* 0x000000010700780c */ /* 0x000fe20003f25070 */
[----:B------:R-:W-:Y:S01]  /*04c0*/  @!P6 IMAD.MOV.U32 R7, RZ, RZ, 0x1 ;  /* 0x00000001ff07e424 */ /* 0x000fe200078e00ff */
[----:B------:R-:W-:Y:S01]  /*04d0*/  LOP3.LUT R6, R6, 0x1, RZ, 0xc0, !PT ;  /* 0x0000000106067812 */ /* 0x000fe200078ec0ff */
[----:B------:R-:W-:Y:S01]  /*04e0*/  @P6 STG.E desc[UR6][R4.64+-0xc], RZ ;  /* 0xfffff4ff04006986 */ /* 0x000fe2000c101906 */
[----:B------:R-:W-:-:S03]  /*04f0*/  @P0 IMAD.MOV.U32 R3, RZ, RZ, 0x1 ;  /* 0x00000001ff030424 */ /* 0x000fc600078e00ff */
[----:B------:R0:W-:Y:S01]  /*0500*/  @!P6 STG.E desc[UR6][R4.64+-0xc], R7 ;  /* 0xfffff4070400e986 */ /* 0x0001e2000c101906 */
[----:B------:R-:W-:Y:S01]  /*0510*/  ISETP.NE.U32.AND P6, PT, R6, 0x1, PT ;  /* 0x000000010600780c */ /* 0x000fe20003fc5070 */
[----:B------:R-:W-:Y:S02]  /*0520*/  @!P4 IMAD.MOV.U32 R11, RZ, RZ, 0x1 ;  /* 0x00000001ff0bc424 */ /* 0x000fe400078e00ff */
[----:B------:R-:W-:Y:S01]  /*0530*/  @P3 IMAD.MOV.U32 R13, RZ, RZ, 0x1 ;  /* 0x00000001ff0d3424 */ /* 0x000fe200078e00ff */
[----:B------:R-:W-:Y:S01]  /*0540*/  @!P5 STG.E desc[UR6][R4.64+-0x8], RZ ;  /* 0xfffff8ff0400d986 */ /* 0x000fe2000c101906 */
[----:B------:R-:W-:-:S03]  /*0550*/  @P1 IMAD.MOV.U32 R15, RZ, RZ, 0x1 ;  /* 0x00000001ff0f1424 */ /* 0x000fc600078e00ff */
[----:B------:R-:W-:Y:S01]  /*0560*/  @P4 STG.E desc[UR6][R4.64+-0x4], RZ ;  /* 0xfffffcff04004986 */ /* 0x000fe2000c101906 */
[----:B0-----:R-:W-:-:S03]  /*0570*/  @!P2 IMAD.MOV.U32 R7, RZ, RZ, 0x1 ;  /* 0x00000001ff07a424 */ /* 0x001fc600078e00ff */
[----:B------:R-:W-:Y:S01]  /*0580*/  @!P3 STG.E desc[UR6][R4.64], RZ ;  /* 0x000000ff0400b986 */ /* 0x000fe2000c101906 */
[----:B------:R-:W-:-:S03]  /*0590*/  @!P6 IMAD.MOV.U32 R17, RZ, RZ, 0x1 ;  /* 0x00000001ff11e424 */ /* 0x000fc600078e00ff */
[----:B------:R-:W-:Y:S04]  /*05a0*/  @P2 STG.E desc[UR6][R4.64+0x4], RZ ;  /* 0x000004ff04002986 */ /* 0x000fe8000c101906 */
[----:B------:R-:W-:Y:S04]  /*05b0*/  @!P1 STG.E desc[UR6][R4.64+0x8], RZ ;  /* 0x000008ff04009986 */ /* 0x000fe8000c101906 */
[----:B------:R-:W-:Y:S04]  /*05c0*/  @P6 STG.E desc[UR6][R4.64+0xc], RZ ;  /* 0x00000cff04006986 */ /* 0x000fe8000c101906 */
[----:B------:R-:W-:Y:S04]  /*05d0*/  @P5 STG.E desc[UR6][R4.64+-0x8], R9 ;  /* 0xfffff80904005986 */ /* 0x000fe8000c101906 */
[----:B------:R-:W-:Y:S04]  /*05e0*/  @!P4 STG.E desc[UR6][R4.64+-0x4], R11 ;  /* 0xfffffc0b0400c986 */ /* 0x000fe8000c101906 */
[----:B------:R-:W-:Y:S04]  /*05f0*/  @P3 STG.E desc[UR6][R4.64], R13 ;  /* 0x0000000d04003986 */ /* 0x000fe8000c101906 */
[----:B------:R-:W-:Y:S04]  /*0600*/  @!P2 STG.E desc[UR6][R4.64+0x4], R7 ;  /* 0x000004070400a986 */ /* 0x000fe8000c101906 */
[----:B------:R-:W-:Y:S04]  /*0610*/  @P1 STG.E desc[UR6][R4.64+0x8], R15 ;  /* 0x0000080f04001986 */ /* 0x000fe8000c101906 */
[----:B------:R-:W-:Y:S04]  /*0620*/  @!P6 STG.E desc[UR6][R4.64+0xc], R17 ;  /* 0x00000c110400e986 */ /* 0x000fe8000c101906 */
[----:B------:R0:W-:Y:S04]  /*0630*/  @P0 STG.E desc[UR6][R4.64+-0x10], R3 ;  /* 0xfffff00304000986 */ /* 0x0001e8000c101906 */
[----:B------:R1:W-:Y:S01]  /*0640*/  @!P0 STG.E desc[UR6][R4.64+-0x10], RZ ;  /* 0xfffff0ff04008986 */ /* 0x0003e2000c101906 */
[----:B------:R-:W-:-:S05]  /*0650*/  IADD3 R2, P0, PT, R4, 0x20, RZ ;  /* 0x0000002004027810 */ /* 0x000fca0007f1e0ff */
[----:B0-----:R-:W-:Y:S01]  /*0660*/  IMAD.X R3, RZ, RZ, R5, P0 ;  /* 0x000000ffff037224 */ /* 0x001fe200000e0605 */
[----:B------:R-:W-:Y:S07]  /*0670*/  BRA.U UP0, `(.L_x_31) ;  /* 0xfffffff900847547 */ /* 0x000fee000b83ffff */
[----:B------:R-:W-:Y:S05]  /*0680*/  EXIT ;  /* 0x000000000000794d */ /* 0x000fea0003800000 */
.L_x_32:
        /* <DEDUP_REMOVED lines=15> */
.L_x_297:


//--------------------- .text._Z18printNeighbourListP9MatrixCSRS0_Pf --------------------------
	.section	.text._Z18printNeighbourListP9MatrixCSRS0_Pf,"ax",@progbits
	.align	128
        .global         _Z18printNeighbourListP9MatrixCSRS0_Pf
        .type           _Z18printNeighbourListP9MatrixCSRS0_Pf,@function
        .size           _Z18printNeighbourListP9MatrixCSRS0_Pf,(.L_x_283 - _Z18printNeighbourListP9MatrixCSRS0_Pf)
        .other          _Z18printNeighbourListP9MatrixCSRS0_Pf,@"STO_CUDA_ENTRY STV_DEFAULT"
_Z18printNeighbourListP9MatrixCSRS0_Pf:
.text._Z18printNeighbourListP9MatrixCSRS0_Pf:
[----:B------:R-:W0:Y:S08]  /*0000*/  LDC R1, c[0x0][0x37c] ;  /* 0x0000df00ff017b82 */ /* 0x000e300000000800 */
[----:B------:R-:W1:Y:S01]  /*0010*/  LDC.64 R2, c[0x0][0x388] ;  /* 0x0000e200ff027b82 */ /* 0x000e620000000a00 */
[----:B------:R-:W1:Y:S01]  /*0020*/  LDCU.64 UR36, c[0x0][0x358] ;  /* 0x00006b00ff2477ac */ /* 0x000e620008000a00 */
[----:B0-----:R-:W-:Y:S01]  /*0030*/  VIADD R1, R1, 0xfffffff0 ;  /* 0xfffffff001017836 */ /* 0x001fe20000000000 */
[----:B-1----:R-:W2:Y:S01]  /*0040*/  LDG.E R2, desc[UR36][R2.64] ;  /* 0x0000002402027981 */ /* 0x002ea2000c1e1900 */
[----:B------:R-:W0:Y:S01]  /*0050*/  LDCU UR4, c[0x0][0x2f8] ;  /* 0x00005f00ff0477ac */ /* 0x000e220008000800 */
[----:B------:R-:W1:Y:S02]  /*0060*/  LDCU UR5, c[0x0][0x2fc] ;  /* 0x00005f80ff0577ac */ /* 0x000e640008000800 */
[----:B0-----:R-:W-:-:S05]  /*0070*/  IADD3 R23, P1, PT, R1, UR4, RZ ;  /* 0x0000000401177c10 */ /* 0x001fca000ff3e0ff */
[----:B-1----:R-:W-:Y:S01]  /*0080*/  IMAD.X R19, RZ, RZ, UR5, P1 ;  /* 0x00000005ff137e24 */ /* 0x002fe200088e06ff */
[----:B--2---:R-:W-:-:S13]  /*0090*/  ISETP.GE.AND P0, PT, R2, 0x1, PT ;  /* 0x000000010200780c */ /* 0x004fda0003f06270 */
[----:B------:R-:W-:Y:S05]  /*00a0*/  @!P0 BRA `(.L_x_33) ;  /* 0x0000001000508947 */ /* 0x000fea0003800000 */
[----:B------:R-:W-:Y:S01]  /*00b0*/  BSSY.RECONVERGENT B7, `(.L_x_33) ;  /* 0x0000113000077945 */ /* 0x000fe20003800200 */
[----:B------:R-:W-:-:S07]  /*00c0*/  IMAD.MOV.U32 R22, RZ, RZ, RZ ;  /* 0x000000ffff167224 */ /* 0x000fce00078e00ff */
.L_x_75:
[----:B------:R-:W0:Y:S01]  /*00d0*/  LDC.64 R6, c[0x0][0x388] ;  /* 0x0000e200ff067b82 */ /* 0x000e220000000a00 */
[----:B------:R-:W1:Y:S01]  /*00e0*/  LDCU.64 UR4, c[0x4][URZ] ;  /* 0x01000000ff0477ac */ /* 0x000e620008000a00 */
[----:B0-----:R-:W2:Y:S01]  /*00f0*/  LDG.E.64 R6, desc[UR36][R6.64+0x10] ;  /* 0x0000102406067981 */ /* 0x001ea2000c1e1b00 */
[----:B------:R-:W-:-:S06]  /*0100*/  MOV R2, 0x18 ;  /* 0x0000001800027802 */ /* 0x000fcc0000000f00 */
[----:B------:R-:W0:Y:S01]  /*0110*/  LDC.64 R2, c[0x4][R2] ;  /* 0x0100000002027b82 */ /* 0x000e220000000a00 */
[C---:B------:R-:W-:Y:S01]  /*0120*/  VIADD R0, R22.reuse, 0x1 ;  /* 0x0000000116007836 */ /* 0x040fe20000000000 */
[----:B------:R-:W-:Y:S01]  /*0130*/  MOV R18, R22 ;  /* 0x0000001600127202 */ /* 0x000fe20000000f00 */
[----:B-1----:R-:W-:Y:S02]  /*0140*/  IMAD.U32 R4, RZ, RZ, UR4 ;  /* 0x00000004ff047e24 */ /* 0x002fe4000f8e00ff */
[----:B------:R-:W-:Y:S02]  /*0150*/  IMAD.U32 R5, RZ, RZ, UR5 ;  /* 0x00000005ff057e24 */ /* 0x000fe4000f8e00ff */
[----:B--2---:R-:W-:-:S05]  /*0160*/  IMAD.WIDE.U32 R8, R22, 0x4, R6 ;  /* 0x0000000416087825 */ /* 0x004fca00078e0006 */
[----:B------:R1:W5:Y:S01]  /*0170*/  LD.E R25, desc[UR36][R8.64] ;  /* 0x0000002408197980 */ /* 0x000362000c101900 */
[----:B------:R-:W-:-:S03]  /*0180*/  IMAD.MOV.U32 R6, RZ, RZ, R23 ;  /* 0x000000ffff067224 */ /* 0x000fc600078e0017 */
[----:B------:R1:W5:Y:S01]  /*0190*/  LD.E R24, desc[UR36][R8.64+0x4] ;  /* 0x0000042408187980 */ /* 0x000362000c101900 */
[----:B------:R-:W-:-:S03]  /*01a0*/  IMAD.MOV.U32 R7, RZ, RZ, R19 ;  /* 0x000000ffff077224 */ /* 0x000fc600078e0013 */
[----:B------:R2:W-:Y:S02]  /*01b0*/  STL [R1], R22 ;  /* 0x0000001601007387 */ /* 0x0005e40000100800 */
[----:B012---:R-:W-:-:S07]  /*01c0*/  IMAD.MOV.U32 R22, RZ, RZ, R0 ;  /* 0x000000ffff167224 */ /* 0x007fce00078e0000 */
[----:B------:R-:W-:-:S07]  /*01d0*/  LEPC R20, `(.L_x_34) ;  /* 0x000000001014794e */ /* 0x000fce0000000000 */
[----:B-----5:R-:W-:Y:S05]  /*01e0*/  CALL.ABS.NOINC R2 ;  /* 0x0000000002007343 */ /* 0x020fea0003c00000 */
.L_x_34:
[----:B------:R-:W-:Y:S01]  /*01f0*/  ISETP.GE.AND P0, PT, R25, R24, PT ;  /* 0x000000181900720c */ /* 0x000fe20003f06270 */
[----:B------:R-:W-:-:S12]  /*0200*/  BSSY.RECONVERGENT B6, `(.L_x_35) ;  /* 0x00000f9000067945 */ /* 0x000fd80003800200 */
[----:B------:R-:W-:Y:S05]  /*0210*/  @P0 BRA `(.L_x_36) ;  /* 0x0000000c00dc0947 */ /* 0x000fea0003800000 */
[----:B------:R-:W0:Y:S02]  /*0220*/  LDC.64 R16, c[0x0][0x390] ;  /* 0x0000e400ff107b82 */ /* 0x000e240000000a00 */
[----:B0-----:R-:W-:-:S07]  /*0230*/  IMAD.WIDE.U32 R16, R18, 0x4, R16 ;  /* 0x0000000412107825 */ /* 0x001fce00078e0010 */
.L_x_74:
[----:B------:R-:W0:Y:S08]  /*0240*/  LDC.64 R4, c[0x0][0x380] ;  /* 0x0000e000ff047b82 */ /* 0x000e300000000a00 */
[----:B------:R-:W1:Y:S01]  /*0250*/  LDC.64 R14, c[0x0][0x388] ;  /* 0x0000e200ff0e7b82 */ /* 0x000e620000000a00 */
[----:B0-----:R-:W2:Y:S04]  /*0260*/  LDG.E.64 R10, desc[UR36][R4.64+0x10] ;  /* 0x00001024040a7981 */ /* 0x001ea8000c1e1b00 */
[----:B-1----:R-:W3:Y:S01]  /*0270*/  LDG.E.64 R6, desc[UR36][R14.64+0x18] ;  /* 0x000018240e067981 */ /* 0x002ee2000c1e1b00 */
[----:B--2---:R-:W-:-:S05]  /*0280*/  IMAD.WIDE.U32 R8, R18, 0x4, R10 ;  /* 0x0000000412087825 */ /* 0x004fca00078e000a */
[----:B------:R-:W2:Y:S04]  /*0290*/  LD.E R2, desc[UR36][R8.64] ;  /* 0x0000002408027980 */ /* 0x000ea8000c101900 */
[----:B------:R-:W2:Y:S01]  /*02a0*/  LD.E R13, desc[UR36][R8.64+0x4] ;  /* 0x00000424080d7980 */ /* 0x000ea2000c101900 */
[----:B---3--:R-:W-:-:S05]  /*02b0*/  IMAD.WIDE R6, R25, 0x4, R6 ;  /* 0x0000000419067825 */ /* 0x008fca00078e0206 */
[----:B------:R0:W5:Y:S01]  /*02c0*/  LD.E R0, desc[UR36][R6.64] ;  /* 0x0000002406007980 */ /* 0x000162000c101900 */
[----:B------:R-:W-:Y:S01]  /*02d0*/  VIADD R25, R25, 0x1 ;  /* 0x0000000119197836 */ /* 0x000fe20000000000 */
[----:B------:R-:W-:Y:S01]  /*02e0*/  BSSY.RECONVERGENT B0, `(.L_x_37) ;  /* 0x000001b000007945 */ /* 0x000fe20003800200 */
[----:B------:R-:W-:-:S03]  /*02f0*/  IMAD.MOV.U32 R3, RZ, RZ, RZ ;  /* 0x000000ffff037224 */ /* 0x000fc600078e00ff */
[----:B------:R-:W-:-:S04]  /*0300*/  ISETP.NE.AND P1, PT, R25, R24, PT ;  /* 0x000000181900720c */ /* 0x000fc80003f25270 */
[----:B------:R-:W-:Y:S02]  /*0310*/  P2R R26, PR, RZ, 0x2 ;  /* 0x00000002ff1a7803 */ /* 0x000fe40000000000 */
[----:B--2---:R-:W-:-:S13]  /*0320*/  ISETP.NE.AND P0, PT, R2, R13, PT ;  /* 0x0000000d0200720c */ /* 0x004fda0003f05270 */
[----:B0-----:R-:W-:Y:S05]  /*0330*/  @!P0 BRA `(.L_x_38) ;  /* 0x0000000000548947 */ /* 0x001fea0003800000 */
[----:B------:R0:W5:Y:S01]  /*0340*/  LDG.E.64 R8, desc[UR36][R4.64+0x18] ;  /* 0x0000182404087981 */ /* 0x000162000c1e1b00 */
[----:B------:R-:W-:Y:S01]  /*0350*/  BSSY.RECONVERGENT B1, `(.L_x_39) ;  /* 0x000000d000017945 */ /* 0x000fe20003800200 */
[----:B------:R-:W-:Y:S01]  /*0360*/  MOV R12, R13 ;  /* 0x0000000d000c7202 */ /* 0x000fe20000000f00 */
[----:B------:R-:W-:-:S07]  /*0370*/  IMAD.MOV.U32 R15, RZ, RZ, R2 ;  /* 0x000000ffff0f7224 */ /* 0x000fce00078e0002 */
.L_x_40:
        /* <DEDUP_REMOVED lines=11> */
.L_x_39:
[----:B------:R-:W-:-:S06]  /*0430*/  IMAD.WIDE R8, R15, 0x4, R8 ;  /* 0x000000040f087825 */ /* 0x000fcc00078e0208 */
[----:B------:R-:W2:Y:S02]  /*0440*/  LD.E R9, desc[UR36][R8.64] ;  /* 0x0000002408097980 */ /* 0x000ea4000c101900 */
[----:B--2---:R-:W-:-:S13]  /*0450*/  ISETP.NE.AND P1, PT, R9, R18, PT ;  /* 0x000000120900720c */ /* 0x004fda0003f25270 */
[----:B------:R-:W2:Y:S02]  /*0460*/  @!P1 LDG.E.64 R6, desc[UR36][R4.64+0x20] ;  /* 0x0000202404069981 */ /* 0x000ea4000c1e1b00 */
[----:B--2---:R-:W-:-:S05]  /*0470*/  @!P1 IMAD.WIDE R6, R15, 0x4, R6 ;  /* 0x000000040f069825 */ /* 0x004fca00078e0206 */
[----:B------:R1:W5:Y:S02]  /*0480*/  @!P1 LD.E R3, desc[UR36][R6.64] ;  /* 0x0000002406039980 */ /* 0x000364000c101900 */
.L_x_38:
[----:B------:R-:W-:Y:S05]  /*0490*/  BSYNC.RECONVERGENT B0 ;  /* 0x0000000000007941 */ /* 0x000fea0003800200 */
.L_x_37:
[----:B-1---5:R-:W-:-:S05]  /*04a0*/  IMAD.WIDE R6, R0, 0x4, R10 ;  /* 0x0000000400067825 */ /* 0x022fca00078e020a */
        /* <DEDUP_REMOVED lines=8> */
[----:B------:R-:W-:Y:S01]  /*0530*/  IMAD.MOV.U32 R14, RZ, RZ, R11 ;  /* 0x000000ffff0e7224 */ /* 0x000fe200078e000b */
[----:B------:R-:W-:-:S07]  /*0540*/  MOV R15, R10 ;  /* 0x0000000a000f7202 */ /* 0x000fce0000000f00 */
.L_x_44:
        /* <DEDUP_REMOVED lines=11> */
.L_x_43:
[----:B------:R-:W-:-:S06]  /*0600*/  IMAD.WIDE R6, R15, 0x4, R6 ;  /* 0x000000040f067825 */ /* 0x000fcc00078e0206 */
[----:B------:R-:W2:Y:S02]  /*0610*/  LD.E R7, desc[UR36][R6.64] ;  /* 0x0000002406077980 */ /* 0x000ea4000c101900 */
[----:B--2---:R-:W-:-:S13]  /*0620*/  ISETP.NE.AND P1, PT, R7, R0, PT ;  /* 0x000000000700720c */ /* 0x004fda0003f25270 */
[----:B------:R-:W-:Y:S05]  /*0630*/  @P1 BRA `(.L_x_42) ;  /* 0x00000000000c1947 */ /* 0x000fea0003800000 */
[----:B------:R-:W2:Y:S02]  /*0640*/  LDG.E.64 R6, desc[UR36][R4.64+0x20] ;  /* 0x0000202404067981 */ /* 0x000ea4000c1e1b00 */
[----:B--2---:R-:W-:-:S05]  /*0650*/  IMAD.WIDE R6, R15, 0x4, R6 ;  /* 0x000000040f067825 */ /* 0x004fca00078e0206 */
[----:B------:R2:W5:Y:S02]  /*0660*/  LD.E R12, desc[UR36][R6.64] ;  /* 0x00000024060c7980 */ /* 0x000564000c101900 */
.L_x_42:
[----:B------:R-:W-:Y:S05]  /*0670*/  BSYNC.RECONVERGENT B0 ;  /* 0x0000000000007941 */ /* 0x000fea0003800200 */
.L_x_41:
[----:B------:R-:W-:Y:S01]  /*0680*/  BSSY.RECONVERGENT B0, `(.L_x_45) ;  /* 0x0000017000007945 */ /* 0x000fe20003800200 */
[----:B------:R-:W-:-:S03]  /*0690*/  IMAD.MOV.U32 R14, RZ, RZ, RZ ;  /* 0x000000ffff0e7224 */ /* 0x000fc600078e00ff */
[----:B------:R-:W-:Y:S05]  /*06a0*/  @!P0 BRA `(.L_x_46) ;  /* 0x0000000000508947 */ /* 0x000fea0003800000 */
[----:B--2---:R2:W5:Y:S01]  /*06b0*/  LDG.E.64 R6, desc[UR36][R4.64+0x18] ;  /* 0x0000182404067981 */ /* 0x004562000c1e1b00 */
[----:B------:R-:W-:Y:S01]  /*06c0*/  BSSY.RECONVERGENT B1, `(.L_x_47) ;  /* 0x000000b000017945 */ /* 0x000fe20003800200 */
.L_x_48:
[----:B------:R-:W-:-:S05]  /*06d0*/  IMAD.IADD R8, R13, 0x1, R2 ;  /* 0x000000010d087824 */ /* 0x000fca00078e0202 */
[----:B------:R-:W-:-:S04]  /*06e0*/  LEA.HI R8, R8, R8, RZ, 0x1 ;  /* 0x0000000808087211 */ /* 0x000fc800078f08ff */
[----:B------:R-:W-:-:S05]  /*06f0*/  SHF.R.S32.HI R15, RZ, 0x1, R8 ;  /* 0x00000001ff0f7819 */ /* 0x000fca0000011408 */
[----:B-----5:R-:W-:-:S06]  /*0700*/  IMAD.WIDE R8, R15, 0x4, R6 ;  /* 0x000000040f087825 */ /* 0x020fcc00078e0206 */
[----:B------:R-:W3:Y:S02]  /*0710*/  LD.E R9, desc[UR36][R8.64] ;  /* 0x0000002408097980 */ /* 0x000ee4000c101900 */
[----:B---3--:R-:W-:-:S04]  /*0720*/  ISETP.GE.AND P0, PT, R9, R0, PT ;  /* 0x000000000900720c */ /* 0x008fc80003f06270 */
[----:B------:R-:W-:-:S09]  /*0730*/  SEL R13, R13, R15, !P0 ;  /* 0x0000000f0d0d7207 */ /* 0x000fd20004000000 */
[----:B------:R-:W-:-:S05]  /*0740*/  @!P0 VIADD R2, R15, 0x1 ;  /* 0x000000010f028836 */ /* 0x000fca0000000000 */
[----:B------:R-:W-:-:S13]  /*0750*/  ISETP.NE.AND P0, PT, R2, R13, PT ;  /* 0x0000000d0200720c */ /* 0x000fda0003f05270 */
[----:B------:R-:W-:Y:S05]  /*0760*/  @P0 BRA `(.L_x_48) ;  /* 0xfffffffc00d80947 */ /* 0x000fea000383ffff */
[----:B------:R-:W-:Y:S05]  /*0770*/  BSYNC.RECONVERGENT B1 ;  /* 0x0000000000017941 */ /* 0x000fea0003800200 */
.L_x_47:
[----:B------:R-:W-:-:S06]  /*0780*/  IMAD.WIDE R6, R2, 0x4, R6 ;  /* 0x0000000402067825 */ /* 0x000fcc00078e0206 */
[----:B------:R-:W3:Y:S02]  /*0790*/  LD.E R7, desc[UR36][R6.64] ;  /* 0x0000002406077980 */ /* 0x000ee4000c101900 */
[----:B---3--:R-:W-:-:S13]  /*07a0*/  ISETP.NE.AND P0, PT, R7, R0, PT ;  /* 0x000000000700720c */ /* 0x008fda0003f05270 */
[----:B------:R-:W-:Y:S05]  /*07b0*/  @P0 BRA `(.L_x_46) ;  /* 0x00000000000c0947 */ /* 0x000fea0003800000 */
[----:B------:R-:W3:Y:S02]  /*07c0*/  LDG.E.64 R6, desc[UR36][R4.64+0x20] ;  /* 0x0000202404067981 */ /* 0x000ee4000c1e1b00 */
[----:B---3--:R-:W-:-:S05]  /*07d0*/  IMAD.WIDE R6, R2, 0x4, R6 ;  /* 0x0000000402067825 */ /* 0x008fca00078e0206 */
[----:B------:R3:W5:Y:S02]  /*07e0*/  LD.E R14, desc[UR36][R6.64] ;  /* 0x00000024060e7980 */ /* 0x000764000c101900 */
.L_x_46:
[----:B------:R-:W-:Y:S05]  /*07f0*/  BSYNC.RECONVERGENT B0 ;  /* 0x0000000000007941 */ /* 0x000fea0003800200 */
.L_x_45:
[----:B------:R-:W-:Y:S01]  /*0800*/  ISETP.NE.AND P0, PT, R10, R11, PT ;  /* 0x0000000b0a00720c */ /* 0x000fe20003f05270 */
[----:B------:R-:W-:Y:S01]  /*0810*/  BSSY.RECONVERGENT B0, `(.L_x_49) ;  /* 0x0000017000007945 */ /* 0x000fe20003800200 */
[----:B------:R-:W-:-:S11]  /*0820*/  HFMA2 R13, -RZ, RZ, 0, 0 ;  /* 0x00000000ff0d7431 */ /* 0x000fd600000001ff */
[----:B------:R-:W-:Y:S05]  /*0830*/  @!P0 BRA `(.L_x_50) ;  /* 0x0000000000508947 */ /* 0x000fea0003800000 */
[----:B--23--:R2:W5:Y:S01]  /*0840*/  LDG.E.64 R6, desc[UR36][R4.64+0x18] ;  /* 0x0000182404067981 */ /* 0x00c562000c1e1b00 */
[----:B------:R-:W-:Y:S01]  /*0850*/  BSSY.RECONVERGENT B1, `(.L_x_51) ;  /* 0x000000b000017945 */ /* 0x000fe20003800200 */
.L_x_52:
        /* <DEDUP_REMOVED lines=11> */
.L_x_51:
[----:B------:R-:W-:-:S06]  /*0910*/  IMAD.WIDE R6, R10, 0x4, R6 ;  /* 0x000000040a067825 */ /* 0x000fcc00078e0206 */
[----:B------:R-:W3:Y:S02]  /*0920*/  LD.E R7, desc[UR36][R6.64] ;  /* 0x0000002406077980 */ /* 0x000ee4000c101900 */
[----:B---3--:R-:W-:-:S13]  /*0930*/  ISETP.NE.AND P0, PT, R7, R18, PT ;  /* 0x000000120700720c */ /* 0x008fda0003f05270 */
[----:B------:R-:W-:Y:S05]  /*0940*/  @P0 BRA `(.L_x_50) ;  /* 0x00000000000c0947 */ /* 0x000fea0003800000 */
[----:B012---:R-:W2:Y:S02]  /*0950*/  LDG.E.64 R4, desc[UR36][R4.64+0x20] ;  /* 0x0000202404047981 */ /* 0x007ea4000c1e1b00 */
[----:B--2---:R-:W-:-:S05]  /*0960*/  IMAD.WIDE R10, R10, 0x4, R4 ;  /* 0x000000040a0a7825 */ /* 0x004fca00078e0204 */
[----:B------:R4:W5:Y:S02]  /*0970*/  LD.E R13, desc[UR36][R10.64] ;  /* 0x000000240a0d7980 */ /* 0x000964000c101900 */
.L_x_50:
[----:B------:R-:W-:Y:S05]  /*0980*/  BSYNC.RECONVERGENT B0 ;  /* 0x0000000000007941 */ /* 0x000fea0003800200 */
.L_x_49:
[----:B------:R-:W-:Y:S01]  /*0990*/  VIADD R2, R3, 0x1800000 ;  /* 0x0180000003027836 */ /* 0x000fe20000000000 */
[----:B------:R-:W-:Y:S04]  /*09a0*/  BSSY.RECONVERGENT B0, `(.L_x_53) ;  /* 0x000000d000007945 */ /* 0x000fe80003800200 */
[----:B------:R-:W-:-:S04]  /*09b0*/  LOP3.LUT R2, R2, 0x7f800000, RZ, 0xc0, !PT ;  /* 0x7f80000002027812 */ /* 0x000fc800078ec0ff */
[----:B------:R-:W-:-:S13]  /*09c0*/  ISETP.GT.U32.AND P0, PT, R2, 0x1ffffff, PT ;  /* 0x01ffffff0200780c */ /* 0x000fda0003f04070 */
[----:B------:R-:W-:Y:S05]  /*09d0*/  @P0 BRA `(.L_x_54) ;  /* 0x0000000000140947 */ /* 0x000fea0003800000 */
[----:B012---:R-:W-:Y:S01]  /*09e0*/  IMAD.MOV.U32 R4, RZ, RZ, R3 ;  /* 0x000000ffff047224 */ /* 0x007fe200078e0003 */
[----:B---3--:R-:W-:-:S07]  /*09f0*/  MOV R6, 0xa10 ;  /* 0x00000a1000067802 */ /* 0x008fce0000000f00 */
[----:B----45:R-:W-:Y:S05]  /*0a00*/  CALL.REL.NOINC `($__internal_0_$__cuda_sm20_rcp_rn_f32_slowpath) ;  /* 0x00000008001c7944 */ /* 0x030fea0003c00000 */
[----:B------:R-:W-:Y:S01]  /*0a10*/  IMAD.MOV.U32 R2, RZ, RZ, R7 ;  /* 0x000000ffff027224 */ /* 0x000fe200078e0007 */
[----:B------:R-:W-:Y:S06]  /*0a20*/  BRA `(.L_x_55) ;  /* 0x0000000000107947 */ /* 0x000fec0003800000 */
.L_x_54:
[----:B------:R-:W0:Y:S02]  /*0a30*/  MUFU.RCP R2, R3 ;  /* 0x0000000300027308 */ /* 0x000e240000001000 */
[----:B012---:R-:W-:-:S04]  /*0a40*/  FFMA R4, R2, R3, -1 ;  /* 0xbf80000002047423 */ /* 0x007fc80000000003 */
[----:B------:R-:W-:-:S04]  /*0a50*/  FADD.FTZ R5, -R4, -RZ ;  /* 0x800000ff04057221 */ /* 0x000fc80000010100 */
[----:B------:R-:W-:-:S07]  /*0a60*/  FFMA R2, R2, R5, R2 ;  /* 0x0000000502027223 */ /* 0x000fce0000000002 */
.L_x_55:
[----:B------:R-:W-:Y:S05]  /*0a70*/  BSYNC.RECONVERGENT B0 ;  /* 0x0000000000007941 */ /* 0x000fea0003800200 */
.L_x_53:
[----:B-----5:R-:W-:Y:S01]  /*0a80*/  IADD3 R4, PT, PT, R12, 0x1800000, RZ ;  /* 0x018000000c047810 */ /* 0x020fe20007ffe0ff */
[----:B------:R-:W-:Y:S03]  /*0a90*/  BSSY.RECONVERGENT B0, `(.L_x_56) ;  /* 0x000000d000007945 */ /* 0x000fe60003800200 */
[----:B------:R-:W-:-:S04]  /*0aa0*/  LOP3.LUT R4, R4, 0x7f800000, RZ, 0xc0, !PT ;  /* 0x7f80000004047812 */ /* 0x000fc800078ec0ff */
[----:B------:R-:W-:-:S13]  /*0ab0*/  ISETP.GT.U32.AND P0, PT, R4, 0x1ffffff, PT ;  /* 0x01ffffff0400780c */ /* 0x000fda0003f04070 */
[----:B------:R-:W-:Y:S05]  /*0ac0*/  @P0 BRA `(.L_x_57) ;  /* 0x0000000000140947 */ /* 0x000fea0003800000 */
[----:B------:R-:W-:Y:S01]  /*0ad0*/  IMAD.MOV.U32 R4, RZ, RZ, R12 ;  /* 0x000000ffff047224 */ /* 0x000fe200078e000c */
[----:B---3--:R-:W-:-:S07]  /*0ae0*/  MOV R6, 0xb00 ;  /* 0x00000b0000067802 */ /* 0x008fce0000000f00 */
[----:B----4-:R-:W-:Y:S05]  /*0af0*/  CALL.REL.NOINC `($__internal_0_$__cuda_sm20_rcp_rn_f32_slowpath) ;  /* 0x0000000400e07944 */ /* 0x010fea0003c00000 */
[----:B------:R-:W-:Y:S01]  /*0b00*/  IMAD.MOV.U32 R5, RZ, RZ, R7 ;  /* 0x000000ffff057224 */ /* 0x000fe200078e0007 */
[----:B------:R-:W-:Y:S06]  /*0b10*/  BRA `(.L_x_58) ;  /* 0x0000000000107947 */ /* 0x000fec0003800000 */
.L_x_57:
[----:B------:R-:W0:Y:S02]  /*0b20*/  MUFU.RCP R5, R12 ;  /* 0x0000000c00057308 */ /* 0x000e240000001000 */
[----:B0-----:R-:W-:-:S04]  /*0b30*/  FFMA R4, R5, R12, -1 ;  /* 0xbf80000005047423 */ /* 0x001fc8000000000c */
[----:B------:R-:W-:-:S04]  /*0b40*/  FADD.FTZ R4, -R4, -RZ ;  /* 0x800000ff04047221 */ /* 0x000fc80000010100 */
[----:B------:R-:W-:-:S07]  /*0b50*/  FFMA R5, R5, R4, R5 ;  /* 0x0000000405057223 */ /* 0x000fce0000000005 */
.L_x_58:
[----:B------:R-:W-:Y:S05]  /*0b60*/  BSYNC.RECONVERGENT B0 ;  /* 0x0000000000007941 */ /* 0x000fea0003800200 */
.L_x_56:
[----:B---3--:R-:W-:Y:S01]  /*0b70*/  FADD R7, R5, R2 ;  /* 0x0000000205077221 */ /* 0x008fe20000000000 */
[----:B------:R-:W-:Y:S03]  /*0b80*/  BSSY.RECONVERGENT B0, `(.L_x_59) ;  /* 0x000000e000007945 */ /* 0x000fe60003800200 */
[----:B------:R-:W-:-:S05]  /*0b90*/  VIADD R2, R7, 0x1800000 ;  /* 0x0180000007027836 */ /* 0x000fca0000000000 */
[----:B------:R-:W-:-:S04]  /*0ba0*/  LOP3.LUT R2, R2, 0x7f800000, RZ, 0xc0, !PT ;  /* 0x7f80000002027812 */ /* 0x000fc800078ec0ff */
[----:B------:R-:W-:-:S13]  /*0bb0*/  ISETP.GT.U32.AND P0, PT, R2, 0x1ffffff, PT ;  /* 0x01ffffff0200780c */ /* 0x000fda0003f04070 */
[----:B------:R-:W-:Y:S05]  /*0bc0*/  @P0 BRA `(.L_x_60) ;  /* 0x0000000000140947 */ /* 0x000fea0003800000 */
[----:B------:R-:W-:Y:S01]  /*0bd0*/  IMAD.MOV.U32 R4, RZ, RZ, R7 ;  /* 0x000000ffff047224 */ /* 0x000fe200078e0007 */
[----:B------:R-:W-:-:S07]  /*0be0*/  MOV R6, 0xc00 ;  /* 0x00000c0000067802 */ /* 0x000fce0000000f00 */
[----:B----4-:R-:W-:Y:S05]  /*0bf0*/  CALL.REL.NOINC `($__internal_0_$__cuda_sm20_rcp_rn_f32_slowpath) ;  /* 0x0000000400a07944 */ /* 0x010fea0003c00000 */
[----:B------:R-:W-:Y:S01]  /*0c00*/  IMAD.MOV.U32 R2, RZ, RZ, R7 ;  /* 0x000000ffff027224 */ /* 0x000fe200078e0007 */
[----:B------:R-:W-:Y:S06]  /*0c10*/  BRA `(.L_x_61) ;  /* 0x0000000000107947 */ /* 0x000fec0003800000 */
.L_x_60:
[----:B------:R-:W0:Y:S02]  /*0c20*/  MUFU.RCP R2, R7 ;  /* 0x0000000700027308 */ /* 0x000e240000001000 */
[----:B0-----:R-:W-:-:S04]  /*0c30*/  FFMA R4, R7, R2, -1 ;  /* 0xbf80000007047423 */ /* 0x001fc80000000002 */
[----:B------:R-:W-:-:S04]  /*0c40*/  FADD.FTZ R5, -R4, -RZ ;  /* 0x800000ff04057221 */ /* 0x000fc80000010100 */
[----:B------:R-:W-:-:S07]  /*0c50*/  FFMA R2, R2, R5, R2 ;  /* 0x0000000502027223 */ /* 0x000fce0000000002 */
.L_x_61:
[----:B------:R-:W-:Y:S05]  /*0c60*/  BSYNC.RECONVERGENT B0 ;  /* 0x0000000000007941 */ /* 0x000fea0003800200 */
.L_x_59:
[----:B------:R-:W2:Y:S01]  /*0c70*/  LDG.E R4, desc[UR36][R16.64] ;  /* 0x0000002410047981 */ /* 0x000ea2000c1e1900 */
[----:B------:R-:W-:Y:S01]  /*0c80*/  BSSY.RECONVERGENT B0, `(.L_x_62) ;  /* 0x0000011000007945 */ /* 0x000fe20003800200 */
[----:B------:R-:W-:Y:S01]  /*0c90*/  FADD R13, R13, R14 ;  /* 0x0000000e0d0d7221 */ /* 0x000fe20000000000 */
[----:B------:R-:W-:Y:S01]  /*0ca0*/  FADD R2, R2, R2 ;  /* 0x0000000202027221 */ /* 0x000fe20000000000 */
[----:B--2---:R-:W-:-:S05]  /*0cb0*/  FADD R6, -R4, R3 ;  /* 0x0000000304067221 */ /* 0x004fca0000000100 */
[----:B------:R-:W-:-:S04]  /*0cc0*/  IADD3 R3, PT, PT, R6, 0x1800000, RZ ;  /* 0x0180000006037810 */ /* 0x000fc80007ffe0ff */
        /* <DEDUP_REMOVED lines=8> */
.L_x_63:
[----:B------:R-:W0:Y:S02]  /*0d50*/  MUFU.RCP R3, R6 ;  /* 0x0000000600037308 */ /* 0x000e240000001000 */
[----:B0-----:R-:W-:-:S04]  /*0d60*/  FFMA R4, R6, R3, -1 ;  /* 0xbf80000006047423 */ /* 0x001fc80000000003 */
[----:B------:R-:W-:-:S04]  /*0d70*/  FADD.FTZ R4, -R4, -RZ ;  /* 0x800000ff04047221 */ /* 0x000fc80000010100 */
[----:B------:R-:W-:-:S07]  /*0d80*/  FFMA R3, R3, R4, R3 ;  /* 0x0000000403037223 */ /* 0x000fce0000000003 */
.L_x_64:
[----:B------:R-:W-:Y:S05]  /*0d90*/  BSYNC.RECONVERGENT B0 ;  /* 0x0000000000007941 */ /* 0x000fea0003800200 */
.L_x_62:
[----:B------:R-:W0:Y:S02]  /*0da0*/  LDC.64 R4, c[0x0][0x390] ;  /* 0x0000e400ff047b82 */ /* 0x000e240000000a00 */
[----:B0-----:R-:W-:-:S06]  /*0db0*/  IMAD.WIDE R4, R0, 0x4, R4 ;  /* 0x0000000400047825 */ /* 0x001fcc00078e0204 */
[----:B------:R-:W2:Y:S01]  /*0dc0*/  LDG.E R5, desc[UR36][R4.64] ;  /* 0x0000002404057981 */ /* 0x000ea2000c1e1900 */
[----:B------:R-:W-:Y:S01]  /*0dd0*/  BSSY.RECONVERGENT B0, `(.L_x_65) ;  /* 0x000000f000007945 */ /* 0x000fe20003800200 */
[----:B--2---:R-:W-:-:S04]  /*0de0*/  FADD R7, -R5, R12 ;  /* 0x0000000c05077221 */ /* 0x004fc80000000100 */
        /* <DEDUP_REMOVED lines=9> */
.L_x_66:
[----:B------:R-:W0:Y:S02]  /*0e80*/  MUFU.RCP R4, R7 ;  /* 0x0000000700047308 */ /* 0x000e240000001000 */
[----:B0-----:R-:W-:-:S04]  /*0e90*/  FFMA R5, R7, R4, -1 ;  /* 0xbf80000007057423 */ /* 0x001fc80000000004 */
[----:B------:R-:W-:-:S04]  /*0ea0*/  FADD.FTZ R5, -R5, -RZ ;  /* 0x800000ff05057221 */ /* 0x000fc80000010100 */
[----:B------:R-:W-:-:S07]  /*0eb0*/  FFMA R4, R4, R5, R4 ;  /* 0x0000000504047223 */ /* 0x000fce0000000004 */
.L_x_67:
[----:B------:R-:W-:Y:S05]  /*0ec0*/  BSYNC.RECONVERGENT B0 ;  /* 0x0000000000007941 */ /* 0x000fea0003800200 */
.L_x_65:
[----:B------:R-:W-:Y:S01]  /*0ed0*/  FADD R5, R4, R3 ;  /* 0x0000000304057221 */ /* 0x000fe20000000000 */
[----:B------:R-:W-:Y:S04]  /*0ee0*/  BSSY.RECONVERGENT B0, `(.L_x_68) ;  /* 0x000000e000007945 */ /* 0x000fe80003800200 */
        /* <DEDUP_REMOVED lines=9> */
.L_x_69:
[----:B------:R-:W0:Y:S02]  /*0f80*/  MUFU.RCP R4, R5 ;  /* 0x0000000500047308 */ /* 0x000e240000001000 */
[----:B0-----:R-:W-:-:S04]  /*0f90*/  FFMA R3, R5, R4, -1 ;  /* 0xbf80000005037423 */ /* 0x001fc80000000004 */
[----:B------:R-:W-:-:S04]  /*0fa0*/  FADD.FTZ R3, -R3, -RZ ;  /* 0x800000ff03037221 */ /* 0x000fc80000010100 */
[----:B------:R-:W-:-:S07]  /*0fb0*/  FFMA R4, R4, R3, R4 ;  /* 0x0000000304047223 */ /* 0x000fce0000000004 */
.L_x_70:
[----:B------:R-:W-:Y:S05]  /*0fc0*/  BSYNC.RECONVERGENT B0 ;  /* 0x0000000000007941 */ /* 0x000fea0003800200 */
.L_x_68:
[----:B------:R-:W-:Y:S01]  /*0fd0*/  FFMA R13, R13, -0.5, R4 ;  /* 0xbf0000000d0d7823 */ /* 0x000fe20000000004 */
[----:B------:R-:W-:Y:S03]  /*0fe0*/  BSSY.RECONVERGENT B0, `(.L_x_71) ;  /* 0x000000c000007945 */ /* 0x000fe60003800200 */
[----:B------:R-:W0:Y:S08]  /*0ff0*/  MUFU.RCP R3, R13 ;  /* 0x0000000d00037308 */ /* 0x000e300000001000 */
[----:B------:R-:W1:Y:S01]  /*1000*/  FCHK P0, R2, R13 ;  /* 0x0000000d02007302 */ /* 0x000e620000000000 */
[----:B0-----:R-:W-:-:S04]  /*1010*/  FFMA R4, -R13, R3, 1 ;  /* 0x3f8000000d047423 */ /* 0x001fc80000000103 */
[----:B------:R-:W-:-:S04]  /*1020*/  FFMA R3, R3, R4, R3 ;  /* 0x0000000403037223 */ /* 0x000fc80000000003 */
[----:B------:R-:W-:-:S04]  /*1030*/  FFMA R8, R2, R3, RZ ;  /* 0x0000000302087223 */ /* 0x000fc800000000ff */
[----:B------:R-:W-:-:S04]  /*1040*/  FFMA R4, -R13, R8, R2 ;  /* 0x000000080d047223 */ /* 0x000fc80000000102 */
[----:B------:R-:W-:Y:S01]  /*1050*/  FFMA R8, R3, R4, R8 ;  /* 0x0000000403087223 */ /* 0x000fe20000000008 */
[----:B-1----:R-:W-:Y:S06]  /*1060*/  @!P0 BRA `(.L_x_72) ;  /* 0x00000000000c8947 */ /* 0x002fec0003800000 */
[----:B------:R-:W-:-:S07]  /*1070*/  MOV R4, 0x1090 ;  /* 0x0000109000047802 */ /* 0x000fce0000000f00 */
[----:B----4-:R-:W-:Y:S05]  /*1080*/  CALL.REL.NOINC `($__internal_1_$__cuda_sm3x_div_rn_noftz_f32_slowpath) ;  /* 0x0000000400507944 */ /* 0x010fea0003c00000 */
[----:B------:R-:W-:-:S07]  /*1090*/  IMAD.MOV.U32 R8, RZ, RZ, R2 ;  /* 0x000000ffff087224 */ /* 0x000fce00078e0002 */
.L_x_72:
[----:B------:R-:W-:Y:S05]  /*10a0*/  BSYNC.RECONVERGENT B0 ;  /* 0x0000000000007941 */ /* 0x000fea0003800200 */
.L_x_71:
[----:B------:R-:W0:Y:S01]  /*10b0*/  F2F.F64.F32 R8, R8 ;  /* 0x0000000800087310 */ /* 0x000e220000201800 */
[----:B------:R-:W-:Y:S01]  /*10c0*/  MOV R2, 0x18 ;  /* 0x0000001800027802 */ /* 0x000fe20000000f00 */
[----:B------:R1:W-:Y:S01]  /*10d0*/  STL [R1], R0 ;  /* 0x0000000001007387 */ /* 0x0003e20000100800 */
[----:B------:R-:W2:Y:S01]  /*10e0*/  LDCU.64 UR4, c[0x4][0x8] ;  /* 0x01000100ff0477ac */ /* 0x000ea20008000a00 */
[----:B------:R-:W-:Y:S01]  /*10f0*/  MOV R6, R23 ;  /* 0x0000001700067202 */ /* 0x000fe20000000f00 */
[----:B------:R-:W-:Y:S02]  /*1100*/  IMAD.MOV.U32 R7, RZ, RZ, R19 ;  /* 0x000000ffff077224 */ /* 0x000fe400078e0013 */
[----:B------:R-:W3:Y:S01]  /*1110*/  LDC.64 R2, c[0x4][R2] ;  /* 0x0100000002027b82 */ /* 0x000ee20000000a00 */
[----:B0-----:R1:W-:Y:S01]  /*1120*/  STL.64 [R1+0x8], R8 ;  /* 0x0000080801007387 */ /* 0x0013e20000100a00 */
[----:B--2---:R-:W-:Y:S02]  /*1130*/  IMAD.U32 R4, RZ, RZ, UR4 ;  /* 0x00000004ff047e24 */ /* 0x004fe4000f8e00ff */
[----:B------:R-:W-:-:S07]  /*1140*/  IMAD.U32 R5, RZ, RZ, UR5 ;  /* 0x00000005ff057e24 */ /* 0x000fce000f8e00ff */
[----:B------:R-:W-:-:S07]  /*1150*/  LEPC R20, `(.L_x_73) ;  /* 0x000000001014794e */ /* 0x000fce0000000000 */
[----:B-1-34-:R-:W-:Y:S05]  /*1160*/  CALL.ABS.NOINC R2 ;  /* 0x0000000002007343 */ /* 0x01afea0003c00000 */
.L_x_73:
[----:B------:R-:W-:-:S13]  /*1170*/  ISETP.NE.AND P6, PT, R26, RZ, PT ;  /* 0x000000ff1a00720c */ /* 0x000fda0003fc5270 */
[----:B------:R-:W-:Y:S05]  /*1180*/  @P6 BRA `(.L_x_74) ;  /* 0xfffffff0002c6947 */ /* 0x000fea000383ffff */
.L_x_36:
[----:B------:R-:W-:Y:S05]  /*1190*/  BSYNC.RECONVERGENT B6 ;  /* 0x0000000000067941 */ /* 0x000fea0003800200 */
.L_x_35:
[----:B------:R-:W0:Y:S02]  /*11a0*/  LDC.64 R2, c[0x0][0x388] ;  /* 0x0000e200ff027b82 */ /* 0x000e240000000a00 */
[----:B0-----:R-:W2:Y:S02]  /*11b0*/  LDG.E R3, desc[UR36][R2.64] ;  /* 0x0000002402037981 */ /* 0x001ea4000c1e1900 */
[----:B--2---:R-:W-:-:S13]  /*11c0*/  ISETP.GE.AND P0, PT, R22, R3, PT ;  /* 0x000000031600720c */ /* 0x004fda0003f06270 */
[----:B------:R-:W-:Y:S05]  /*11d0*/  @!P0 BRA `(.L_x_75) ;  /* 0xffffffec00bc8947 */ /* 0x000fea000383ffff */
[----:B------:R-:W-:Y:S05]  /*11e0*/  BSYNC.RECONVERGENT B7 ;  /* 0x0000000000077941 */ /* 0x000fea0003800200 */
.L_x_33:
[----:B------:R-:W-:Y:S01]  /*11f0*/  MOV R0, 0x18 ;  /* 0x0000001800007802 */ /* 0x000fe20000000f00 */
[----:B------:R-:W0:Y:S01]  /*1200*/  LDCU.64 UR4, c[0x4][0x10] ;  /* 0x01000200ff0477ac */ /* 0x000e220008000a00 */
[----:B------:R-:W-:Y:S02]  /*1210*/  CS2R R6, SRZ ;  /* 0x0000000000067805 */ /* 0x000fe4000001ff00 */
[----:B------:R1:W2:Y:S01]  /*1220*/  LDC.64 R2, c[0x4][R0] ;  /* 0x0100000000027b82 */ /* 0x0002a20000000a00 */
[----:B0-----:R-:W-:Y:S02]  /*1230*/  IMAD.U32 R4, RZ, RZ, UR4 ;  /* 0x00000004ff047e24 */ /* 0x001fe4000f8e00ff */
[----:B-1----:R-:W-:-:S07]  /*1240*/  IMAD.U32 R5, RZ, RZ, UR5 ;  /* 0x00000005ff057e24 */ /* 0x002fce000f8e00ff */
[----:B------:R-:W-:-:S07]  /*1250*/  LEPC R20, `(.L_x_76) ;  /* 0x000000001014794e */ /* 0x000fce0000000000 */
[----:B--2---:R-:W-:Y:S05]  /*1260*/  CALL.ABS.NOINC R2 ;  /* 0x0000000002007343 */ /* 0x004fea0003c00000 */
.L_x_76:
[----:B------:R-:W-:Y:S05]  /*1270*/  EXIT ;  /* 0x000000000000794d */ /* 0x000fea0003800000 */
        .weak           $__internal_0_$__cuda_sm20_rcp_rn_f32_slowpath
        .type           $__internal_0_$__cuda_sm20_rcp_rn_f32_slowpath,@function
        .size           $__internal_0_$__cuda_sm20_rcp_rn_f32_slowpath,($__internal_1_$__cuda_sm3x_div_rn_noftz_f32_slowpath - $__internal_0_$__cuda_sm20_rcp_rn_f32_slowpath)
$__internal_0_$__cuda_sm20_rcp_rn_f32_slowpath:
[----:B------:R-:W-:Y:S01]  /*1280*/  IMAD.SHL.U32 R5, R4, 0x2, RZ ;  /* 0x0000000204057824 */ /* 0x000fe200078e00ff */
[----:B------:R-:W-:Y:S04]  /*1290*/  BSSY.RECONVERGENT B1, `(.L_x_77) ;  /* 0x0000030000017945 */ /* 0x000fe80003800200 */
[----:B------:R-:W-:-:S04]  /*12a0*/  SHF.R.U32.HI R5, RZ, 0x18, R5 ;  /* 0x00000018ff057819 */ /* 0x000fc80000011605 */
[----:B------:R-:W-:-:S13]  /*12b0*/  ISETP.NE.U32.AND P0, PT, R5, RZ, PT ;  /* 0x000000ff0500720c */ /* 0x000fda0003f05070 */
[----:B------:R-:W-:Y:S05]  /*12c0*/  @P0 BRA `(.L_x_78) ;  /* 0x0000000000280947 */ /* 0x000fea0003800000 */
[----:B------:R-:W-:-:S05]  /*12d0*/  IMAD.SHL.U32 R5, R4, 0x2, RZ ;  /* 0x0000000204057824 */ /* 0x000fca00078e00ff */
[----:B------:R-:W-:-:S13]  /*12e0*/  ISETP.NE.AND P0, PT, R5, RZ, PT ;  /* 0x000000ff0500720c */ /* 0x000fda0003f05270 */
[----:B------:R-:W-:Y:S01]  /*12f0*/  @P0 FFMA R8, R4, 1.84467440737095516160e+19, RZ ;  /* 0x5f80000004080823 */ /* 0x000fe200000000ff */
[----:B------:R-:W-:Y:S08]  /*1300*/  @!P0 MUFU.RCP R7, R4 ;  /* 0x0000000400078308 */ /* 0x000ff00000001000 */
[----:B------:R-:W0:Y:S02]  /*1310*/  @P0 MUFU.RCP R5, R8 ;  /* 0x0000000800050308 */ /* 0x000e240000001000 */
[----:B0-----:R-:W-:-:S04]  /*1320*/  @P0 FFMA R9, R8, R5, -1 ;  /* 0xbf80000008090423 */ /* 0x001fc80000000005 */
[----:B------:R-:W-:-:S04]  /*1330*/  @P0 FADD.FTZ R10, -R9, -RZ ;  /* 0x800000ff090a0221 */ /* 0x000fc80000010100 */
[----:B------:R-:W-:-:S04]  /*1340*/  @P0 FFMA R5, R5, R10, R5 ;  /* 0x0000000a05050223 */ /* 0x000fc80000000005 */
[----:B------:R-:W-:Y:S01]  /*1350*/  @P0 FFMA R7, R5, 1.84467440737095516160e+19, RZ ;  /* 0x5f80000005070823 */ /* 0x000fe200000000ff */
[----:B------:R-:W-:Y:S06]  /*1360*/  BRA `(.L_x_79) ;  /* 0x0000000000887947 */ /* 0x000fec0003800000 */
.L_x_78:
[----:B------:R-:W-:-:S04]  /*1370*/  IADD3 R7, PT, PT, R5, -0xfd, RZ ;  /* 0xffffff0305077810 */ /* 0x000fc80007ffe0ff */
[----:B------:R-:W-:-:S13]  /*1380*/  ISETP.GT.U32.AND P0, PT, R7, 0x1, PT ;  /* 0x000000010700780c */ /* 0x000fda0003f04070 */
[----:B------:R-:W-:Y:S05]  /*1390*/  @P0 BRA `(.L_x_80) ;  /* 0x0000000000780947 */ /* 0x000fea0003800000 */
[----:B------:R-:W-:Y:S01]  /*13a0*/  LOP3.LUT R8, R4, 0x7fffff, RZ, 0xc0, !PT ;  /* 0x007fffff04087812 */ /* 0x000fe200078ec0ff */
[----:B------:R-:W-:Y:S02]  /*13b0*/  IMAD.MOV.U32 R20, RZ, RZ, 0x3 ;  /* 0x00000003ff147424 */ /* 0x000fe400078e00ff */
[----:B------:R-:W-:Y:S01]  /*13c0*/  VIADD R5, R5, 0xffffff04 ;  /* 0xffffff0405057836 */ /* 0x000fe20000000000 */
[----:B------:R-:W-:Y:S02]  /*13d0*/  LOP3.LUT R9, R8, 0x3f800000, RZ, 0xfc, !PT ;  /* 0x3f80000008097812 */ /* 0x000fe400078efcff */
[----:B------:R-:W-:Y:S02]  /*13e0*/  SHF.L.U32 R15, R20, R7, RZ ;  /* 0x00000007140f7219 */ /* 0x000fe400000006ff */
[----:B------:R-:W0:Y:S02]  /*13f0*/  MUFU.RCP R8, R9 ;  /* 0x0000000900087308 */ /* 0x000e240000001000 */
[----:B0-----:R-:W-:-:S04]  /*1400*/  FFMA R10, R9, R8, -1 ;  /* 0xbf800000090a7423 */ /* 0x001fc80000000008 */
[----:B------:R-:W-:-:S04]  /*1410*/  FADD.FTZ R11, -R10, -RZ ;  /* 0x800000ff0a0b7221 */ /* 0x000fc80000010100 */
[CCC-:B------:R-:W-:Y:S01]  /*1420*/  FFMA.RM R10, R8.reuse, R11.reuse, R8.reuse ;  /* 0x0000000b080a7223 */ /* 0x1c0fe20000004008 */
[----:B------:R-:W-:-:S04]  /*1430*/  FFMA.RP R11, R8, R11, R8 ;  /* 0x0000000b080b7223 */ /* 0x000fc80000008008 */
[C---:B------:R-:W-:Y:S02]  /*1440*/  LOP3.LUT R8, R10.reuse, 0x7fffff, RZ, 0xc0, !PT ;  /* 0x007fffff0a087812 */ /* 0x040fe400078ec0ff */
[----:B------:R-:W-:Y:S02]  /*1450*/  FSETP.NEU.FTZ.AND P0, PT, R10, R11, PT ;  /* 0x0000000b0a00720b */ /* 0x000fe40003f1d000 */
[----:B------:R-:W-:Y:S02]  /*1460*/  LOP3.LUT R8, R8, 0x800000, RZ, 0xfc, !PT ;  /* 0x0080000008087812 */ /* 0x000fe400078efcff */
[----:B------:R-:W-:Y:S02]  /*1470*/  SEL R10, RZ, 0xffffffff, !P0 ;  /* 0xffffffffff0a7807 */ /* 0x000fe40004000000 */
[----:B------:R-:W-:Y:S02]  /*1480*/  LOP3.LUT R20, R15, R8, RZ, 0xc0, !PT ;  /* 0x000000080f147212 */ /* 0x000fe400078ec0ff */
[----:B------:R-:W-:Y:S01]  /*1490*/  SHF.R.U32.HI R5, RZ, R5, R8 ;  /* 0x00000005ff057219 */ /* 0x000fe20000011608 */
[----:B------:R-:W-:Y:S01]  /*14a0*/  IMAD.MOV R10, RZ, RZ, -R10 ;  /* 0x000000ffff0a7224 */ /* 0x000fe200078e0a0a */
[----:B------:R-:W-:-:S04]  /*14b0*/  SHF.R.U32.HI R20, RZ, R7, R20 ;  /* 0x00000007ff147219 */ /* 0x000fc80000011614 */
[----:B------:R-:W-:Y:S02]  /*14c0*/  LOP3.LUT P1, RZ, R10, R7, R8, 0xf8, !PT ;  /* 0x000000070aff7212 */ /* 0x000fe4000782f808 */
[C---:B------:R-:W-:Y:S02]  /*14d0*/  LOP3.LUT P0, RZ, R20.reuse, 0x1, RZ, 0xc0, !PT ;  /* 0x0000000114ff7812 */ /* 0x040fe4000780c0ff */
[----:B------:R-:W-:-:S04]  /*14e0*/  LOP3.LUT P2, RZ, R20, 0x2, RZ, 0xc0, !PT ;  /* 0x0000000214ff7812 */ /* 0x000fc8000784c0ff */
[----:B------:R-:W-:Y:S02]  /*14f0*/  PLOP3.LUT P0, PT, P0, P1, P2, 0xe0, 0x0 ;  /* 0x000000000000781c */ /* 0x000fe40000703c20 */
[----:B------:R-:W-:Y:S02]  /*1500*/  LOP3.LUT P1, RZ, R4, 0x7fffff, RZ, 0xc0, !PT ;  /* 0x007fffff04ff7812 */ /* 0x000fe4000782c0ff */
[----:B------:R-:W-:-:S05]  /*1510*/  SEL R7, RZ, 0x1, !P0 ;  /* 0x00000001ff077807 */ /* 0x000fca0004000000 */
[----:B------:R-:W-:-:S05]  /*1520*/  IMAD.MOV R7, RZ, RZ, -R7 ;  /* 0x000000ffff077224 */ /* 0x000fca00078e0a07 */
[----:B------:R-:W-:-:S13]  /*1530*/  ISETP.GE.AND P0, PT, R7, RZ, PT ;  /* 0x000000ff0700720c */ /* 0x000fda0003f06270 */
[----:B------:R-:W-:-:S05]  /*1540*/  @!P0 VIADD R5, R5, 0x1 ;  /* 0x0000000105058836 */ /* 0x000fca0000000000 */
[----:B------:R-:W-:-:S04]  /*1550*/  @!P1 SHF.L.U32 R5, R5, 0x1, RZ ;  /* 0x0000000105059819 */ /* 0x000fc800000006ff */
[----:B------:R-:W-:Y:S01]  /*1560*/  LOP3.LUT R7, R5, 0x80000000, R4, 0xf8, !PT ;  /* 0x8000000005077812 */ /* 0x000fe200078ef804 */
[----:B------:R-:W-:Y:S06]  /*1570*/  BRA `(.L_x_79) ;  /* 0x0000000000047947 */ /* 0x000fec0003800000 */
.L_x_80:
[----:B------:R0:W1:Y:S02]  /*1580*/  MUFU.RCP R7, R4 ;  /* 0x0000000400077308 */ /* 0x0000640000001000 */
.L_x_79:
[----:B------:R-:W-:Y:S05]  /*1590*/  BSYNC.RECONVERGENT B1 ;  /* 0x0000000000017941 */ /* 0x000fea0003800200 */
.L_x_77:
[----:B0-----:R-:W-:Y:S02]  /*15a0*/  IMAD.MOV.U32 R4, RZ, RZ, R6 ;  /* 0x000000ffff047224 */ /* 0x001fe400078e0006 */
[----:B------:R-:W-:-:S04]  /*15b0*/  IMAD.MOV.U32 R5, RZ, RZ, 0x0 ;  /* 0x00000000ff057424 */ /* 0x000fc800078e00ff */
[----:B-1----:R-:W-:Y:S05]  /*15c0*/  RET.REL.NODEC R4 `(_Z18printNeighbourListP9MatrixCSRS0_Pf) ;  /* 0xffffffe8048c7950 */ /* 0x002fea0003c3ffff */
        .weak           $__internal_1_$__cuda_sm3x_div_rn_noftz_f32_slowpath
        .type           $__internal_1_$__cuda_sm3x_div_rn_noftz_f32_slowpath,@function
        .size           $__internal_1_$__cuda_sm3x_div_rn_noftz_f32_slowpath,(.L_x_283 - $__internal_1_$__cuda_sm3x_div_rn_noftz_f32_slowpath)
$__internal_1_$__cuda_sm3x_div_rn_noftz_f32_slowpath:
[----:B------:R-:W-:Y:S01]  /*15d0*/  SHF.R.U32.HI R5, RZ, 0x17, R13 ;  /* 0x00000017ff057819 */ /* 0x000fe2000001160d */
[----:B------:R-:W-:Y:S01]  /*15e0*/  BSSY.RECONVERGENT B1, `(.L_x_81) ;  /* 0x0000065000017945 */ /* 0x000fe20003800200 */
[--C-:B------:R-:W-:Y:S01]  /*15f0*/  SHF.R.U32.HI R3, RZ, 0x17, R2.reuse ;  /* 0x00000017ff037819 */ /* 0x100fe20000011602 */
[----:B------:R-:W-:Y:S01]  /*1600*/  IMAD.MOV.U32 R7, RZ, RZ, R2 ;  /* 0x000000ffff077224 */ /* 0x000fe200078e0002 */
[----:B------:R-:W-:Y:S02]  /*1610*/  LOP3.LUT R5, R5, 0xff, RZ, 0xc0, !PT ;  /* 0x000000ff05057812 */ /* 0x000fe400078ec0ff */
[----:B------:R-:W-:Y:S02]  /*1620*/  LOP3.LUT R10, R3, 0xff, RZ, 0xc0, !PT ;  /* 0x000000ff030a7812 */ /* 0x000fe400078ec0ff */
[----:B------:R-:W-:Y:S01]  /*1630*/  MOV R8, R13 ;  /* 0x0000000d00087202 */ /* 0x000fe20000000f00 */
[----:B------:R-:W-:Y:S02]  /*1640*/  VIADD R11, R5, 0xffffffff ;  /* 0xffffffff050b7836 */ /* 0x000fe40000000000 */
[----:B------:R-:W-:-:S03]  /*1650*/  VIADD R9, R10, 0xffffffff ;  /* 0xffffffff0a097836 */ /* 0x000fc60000000000 */
[----:B------:R-:W-:-:S04]  /*1660*/  ISETP.GT.U32.AND P0, PT, R11, 0xfd, PT ;  /* 0x000000fd0b00780c */ /* 0x000fc80003f04070 */
[----:B------:R-:W-:-:S13]  /*1670*/  ISETP.GT.U32.OR P0, PT, R9, 0xfd, P0 ;  /* 0x000000fd0900780c */ /* 0x000fda0000704470 */
[----:B------:R-:W-:Y:S01]  /*1680*/  @!P0 IMAD.MOV.U32 R6, RZ, RZ, RZ ;  /* 0x000000ffff068224 */ /* 0x000fe200078e00ff */
[----:B------:R-:W-:Y:S06]  /*1690*/  @!P0 BRA `(.L_x_82) ;  /* 0x0000000000608947 */ /* 0x000fec0003800000 */
[----:B------:R-:W-:Y:S01]  /*16a0*/  FSETP.GTU.FTZ.AND P0, PT, |R2|, +INF , PT ;  /* 0x7f8000000200780b */ /* 0x000fe20003f1c200 */
[----:B------:R-:W-:Y:S01]  /*16b0*/  IMAD.MOV.U32 R3, RZ, RZ, R13 ;  /* 0x000000ffff037224 */ /* 0x000fe200078e000d */
[----:B------:R-:W-:-:S04]  /*16c0*/  FSETP.GTU.FTZ.AND P1, PT, |R13|, +INF , PT ;  /* 0x7f8000000d00780b */ /* 0x000fc80003f3c200 */
[----:B------:R-:W-:-:S13]  /*16d0*/  PLOP3.LUT P0, PT, P0, P1, PT, 0xf8, 0x8f ;  /* 0x00000000008f781c */ /* 0x000fda0000703f70 */
[----:B------:R-:W-:Y:S05]  /*16e0*/  @P0 BRA `(.L_x_83) ;  /* 0x00000004004c0947 */ /* 0x000fea0003800000 */
[----:B------:R-:W-:-:S13]  /*16f0*/  LOP3.LUT P0, RZ, R8, 0x7fffffff, R7, 0xc8, !PT ;  /* 0x7fffffff08ff7812 */ /* 0x000fda000780c807 */
[----:B------:R-:W-:Y:S05]  /*1700*/  @!P0 BRA `(.L_x_84) ;  /* 0x00000004003c8947 */ /* 0x000fea0003800000 */
[C---:B------:R-:W-:Y:S02]  /*1710*/  FSETP.NEU.FTZ.AND P2, PT, |R2|.reuse, +INF , PT ;  /* 0x7f8000000200780b */ /* 0x040fe40003f5d200 */
[----:B------:R-:W-:Y:S02]  /*1720*/  FSETP.NEU.FTZ.AND P1, PT, |R3|, +INF , PT ;  /* 0x7f8000000300780b */ /* 0x000fe40003f3d200 */
[----:B------:R-:W-:-:S11]  /*1730*/  FSETP.NEU.FTZ.AND P0, PT, |R2|, +INF , PT ;  /* 0x7f8000000200780b */ /* 0x000fd60003f1d200 */
[----:B------:R-:W-:Y:S05]  /*1740*/  @!P1 BRA !P2, `(.L_x_84) ;  /* 0x00000004002c9947 */ /* 0x000fea0005000000 */
[----:B------:R-:W-:-:S04]  /*1750*/  LOP3.LUT P2, RZ, R7, 0x7fffffff, RZ, 0xc0, !PT ;  /* 0x7fffffff07ff7812 */ /* 0x000fc8000784c0ff */
[----:B------:R-:W-:-:S13]  /*1760*/  PLOP3.LUT P1, PT, P1, P2, PT, 0x2f, 0xf2 ;  /* 0x0000000000f2781c */ /* 0x000fda0000f24577 */
[----:B------:R-:W-:Y:S05]  /*1770*/  @P1 BRA `(.L_x_85) ;  /* 0x0000000400181947 */ /* 0x000fea0003800000 */
[----:B------:R-:W-:-:S04]  /*1780*/  LOP3.LUT P1, RZ, R8, 0x7fffffff, RZ, 0xc0, !PT ;  /* 0x7fffffff08ff7812 */ /* 0x000fc8000782c0ff */
[----:B------:R-:W-:-:S13]  /*1790*/  PLOP3.LUT P0, PT, P0, P1, PT, 0x2f, 0xf2 ;  /* 0x0000000000f2781c */ /* 0x000fda0000702577 */
[----:B------:R-:W-:Y:S05]  /*17a0*/  @P0 BRA `(.L_x_86) ;  /* 0x0000000400000947 */ /* 0x000fea0003800000 */
[----:B------:R-:W-:Y:S02]  /*17b0*/  ISETP.GE.AND P0, PT, R9, RZ, PT ;  /* 0x000000ff0900720c */ /* 0x000fe40003f06270 */
[----:B------:R-:W-:-:S11]  /*17c0*/  ISETP.GE.AND P1, PT, R11, RZ, PT ;  /* 0x000000ff0b00720c */ /* 0x000fd60003f26270 */
[----:B------:R-:W-:Y:S02]  /*17d0*/  @P0 IMAD.MOV.U32 R6, RZ, RZ, RZ ;  /* 0x000000ffff060224 */ /* 0x000fe400078e00ff */
[----:B------:R-:W-:Y:S01]  /*17e0*/  @!P0 FFMA R7, R2, 1.84467440737095516160e+19, RZ ;  /* 0x5f80000002078823 */ /* 0x000fe200000000ff */
[----:B------:R-:W-:Y:S02]  /*17f0*/  @!P0 IMAD.MOV.U32 R6, RZ, RZ, -0x40 ;  /* 0xffffffc0ff068424 */ /* 0x000fe400078e00ff */
[----:B------:R-:W-:Y:S02]  /*1800*/  @!P1 FFMA R8, R3, 1.84467440737095516160e+19, RZ ;  /* 0x5f80000003089823 */ /* 0x000fe400000000ff */
[----:B------:R-:W-:-:S07]  /*1810*/  @!P1 VIADD R6, R6, 0x40 ;  /* 0x0000004006069836 */ /* 0x000fce0000000000 */
.L_x_82:
[----:B------:R-:W-:Y:S01]  /*1820*/  LEA R3, R5, 0xc0800000, 0x17 ;  /* 0xc080000005037811 */ /* 0x000fe200078eb8ff */
[----:B------:R-:W-:Y:S03]  /*1830*/  BSSY.RECONVERGENT B2, `(.L_x_87) ;  /* 0x0000036000027945 */ /* 0x000fe60003800200 */
[----:B------:R-:W-:Y:S01]  /*1840*/  IADD3 R9, PT, PT, -R3, R8, RZ ;  /* 0x0000000803097210 */ /* 0x000fe20007ffe1ff */
[----:B------:R-:W-:-:S03]  /*1850*/  VIADD R8, R10, 0xffffff81 ;  /* 0xffffff810a087836 */ /* 0x000fc60000000000 */
[----:B------:R-:W0:Y:S01]  /*1860*/  MUFU.RCP R3, R9 ;  /* 0x0000000900037308 */ /* 0x000e220000001000 */
[----:B------:R-:W-:Y:S01]  /*1870*/  FADD.FTZ R11, -R9, -RZ ;  /* 0x800000ff090b7221 */ /* 0x000fe20000010100 */
[----:B------:R-:W-:-:S03]  /*1880*/  IMAD R2, R8, -0x800000, R7 ;  /* 0xff80000008027824 */ /* 0x000fc600078e0207 */
[----:B0-----:R-:W-:-:S04]  /*1890*/  FFMA R10, R3, R11, 1 ;  /* 0x3f800000030a7423 */ /* 0x001fc8000000000b */
[----:B------:R-:W-:-:S04]  /*18a0*/  FFMA R3, R3, R10, R3 ;  /* 0x0000000a03037223 */ /* 0x000fc80000000003 */
[----:B------:R-:W-:-:S04]  /*18b0*/  FFMA R10, R2, R3, RZ ;  /* 0x00000003020a7223 */ /* 0x000fc800000000ff */
[----:B------:R-:W-:-:S04]  /*18c0*/  FFMA R7, R11, R10, R2 ;  /* 0x0000000a0b077223 */ /* 0x000fc80000000002 */
[----:B------:R-:W-:Y:S01]  /*18d0*/  FFMA R10, R3, R7, R10 ;  /* 0x00000007030a7223 */ /* 0x000fe2000000000a */
[----:B------:R-:W-:-:S03]  /*18e0*/  IADD3 R7, PT, PT, R8, 0x7f, -R5 ;  /* 0x0000007f08077810 */ /* 0x000fc60007ffe805 */
[----:B------:R-:W-:Y:S02]  /*18f0*/  FFMA R11, R11, R10, R2 ;  /* 0x0000000a0b0b7223 */ /* 0x000fe40000000002 */
[----:B------:R-:W-:Y:S02]  /*1900*/  IMAD.IADD R7, R7, 0x1, R6 ;  /* 0x0000000107077824 */ /* 0x000fe400078e0206 */
[----:B------:R-:W-:-:S05]  /*1910*/  FFMA R2, R3, R11, R10 ;  /* 0x0000000b03027223 */ /* 0x000fca000000000a */
[----:B------:R-:W-:-:S04]  /*1920*/  SHF.R.U32.HI R5, RZ, 0x17, R2 ;  /* 0x00000017ff057819 */ /* 0x000fc80000011602 */
[----:B------:R-:W-:-:S05]  /*1930*/  LOP3.LUT R5, R5, 0xff, RZ, 0xc0, !PT ;  /* 0x000000ff05057812 */ /* 0x000fca00078ec0ff */
[----:B------:R-:W-:-:S04]  /*1940*/  IMAD.IADD R9, R5, 0x1, R7 ;  /* 0x0000000105097824 */ /* 0x000fc800078e0207 */
[----:B------:R-:W-:-:S05]  /*1950*/  VIADD R5, R9, 0xffffffff ;  /* 0xffffffff09057836 */ /* 0x000fca0000000000 */
[----:B------:R-:W-:-:S13]  /*1960*/  ISETP.GE.U32.AND P0, PT, R5, 0xfe, PT ;  /* 0x000000fe0500780c */ /* 0x000fda0003f06070 */
[----:B------:R-:W-:Y:S05]  /*1970*/  @!P0 BRA `(.L_x_88) ;  /* 0x0000000000808947 */ /* 0x000fea0003800000 */
[----:B------:R-:W-:-:S13]  /*1980*/  ISETP.GT.AND P0, PT, R9, 0xfe, PT ;  /* 0x000000fe0900780c */ /* 0x000fda0003f04270 */
[----:B------:R-:W-:Y:S05]  /*1990*/  @P0 BRA `(.L_x_89) ;  /* 0x00000000006c0947 */ /* 0x000fea0003800000 */
[----:B------:R-:W-:-:S13]  /*19a0*/  ISETP.GE.AND P0, PT, R9, 0x1, PT ;  /* 0x000000010900780c */ /* 0x000fda0003f06270 */
[----:B------:R-:W-:Y:S05]  /*19b0*/  @P0 BRA `(.L_x_90) ;  /* 0x0000000000740947 */ /* 0x000fea0003800000 */
[----:B------:R-:W-:Y:S02]  /*19c0*/  ISETP.GE.AND P0, PT, R9, -0x18, PT ;  /* 0xffffffe80900780c */ /* 0x000fe40003f06270 */
[----:B------:R-:W-:-:S11]  /*19d0*/  LOP3.LUT R2, R2, 0x80000000, RZ, 0xc0, !PT ;  /* 0x8000000002027812 */ /* 0x000fd600078ec0ff */
[----:B------:R-:W-:Y:S05]  /*19e0*/  @!P0 BRA `(.L_x_90) ;  /* 0x0000000000688947 */ /* 0x000fea0003800000 */
[-CC-:B------:R-:W-:Y:S01]  /*19f0*/  FFMA.RZ R5, R3, R11.reuse, R10.reuse ;  /* 0x0000000b03057223 */ /* 0x180fe2000000c00a */
[----:B------:R-:W-:Y:S02]  /*1a00*/  VIADD R8, R9, 0x20 ;  /* 0x0000002009087836 */ /* 0x000fe40000000000 */
[-CC-:B------:R-:W-:Y:S01]  /*1a10*/  FFMA.RM R6, R3, R11.reuse, R10.reuse ;  /* 0x0000000b03067223 */ /* 0x180fe2000000400a */
[----:B------:R-:W-:Y:S02]  /*1a20*/  ISETP.NE.AND P2, PT, R9, RZ, PT ;  /* 0x000000ff0900720c */ /* 0x000fe40003f45270 */
[----:B------:R-:W-:Y:S01]  /*1a30*/  LOP3.LUT R7, R5, 0x7fffff, RZ, 0xc0, !PT ;  /* 0x007fffff05077812 */ /* 0x000fe200078ec0ff */
[----:B------:R-:W-:Y:S01]  /*1a40*/  FFMA.RP R5, R3, R11, R10 ;  /* 0x0000000b03057223 */ /* 0x000fe2000000800a */
[----:B------:R-:W-:Y:S02]  /*1a50*/  ISETP.NE.AND P1, PT, R9, RZ, PT ;  /* 0x000000ff0900720c */ /* 0x000fe40003f25270 */
[----:B------:R-:W-:-:S02]  /*1a60*/  LOP3.LUT R7, R7, 0x800000, RZ, 0xfc, !PT ;  /* 0x0080000007077812 */ /* 0x000fc400078efcff */
[----:B------:R-:W-:Y:S02]  /*1a70*/  IADD3 R3, PT, PT, -R9, RZ, RZ ;  /* 0x000000ff09037210 */ /* 0x000fe40007ffe1ff */
[----:B------:R-:W-:Y:S02]  /*1a80*/  SHF.L.U32 R8, R7, R8, RZ ;  /* 0x0000000807087219 */ /* 0x000fe400000006ff */
[----:B------:R-:W-:Y:S02]  /*1a90*/  FSETP.NEU.FTZ.AND P0, PT, R5, R6, PT ;  /* 0x000000060500720b */ /* 0x000fe40003f1d000 */
[----:B------:R-:W-:Y:S02]  /*1aa0*/  SEL R6, R3, RZ, P2 ;  /* 0x000000ff03067207 */ /* 0x000fe40001000000 */
[----:B------:R-:W-:Y:S02]  /*1ab0*/  ISETP.NE.AND P1, PT, R8, RZ, P1 ;  /* 0x000000ff0800720c */ /* 0x000fe40000f25270 */
[----:B------:R-:W-:-:S02]  /*1ac0*/  SHF.R.U32.HI R6, RZ, R6, R7 ;  /* 0x00000006ff067219 */ /* 0x000fc40000011607 */
[----:B------:R-:W-:Y:S02]  /*1ad0*/  PLOP3.LUT P0, PT, P0, P1, PT, 0xf8, 0x8f ;  /* 0x00000000008f781c */ /* 0x000fe40000703f70 */
[----:B------:R-:W-:Y:S02]  /*1ae0*/  SHF.R.U32.HI R8, RZ, 0x1, R6 ;  /* 0x00000001ff087819 */ /* 0x000fe40000011606 */
[----:B------:R-:W-:-:S04]  /*1af0*/  SEL R3, RZ, 0x1, !P0 ;  /* 0x00000001ff037807 */ /* 0x000fc80004000000 */
[----:B------:R-:W-:-:S04]  /*1b00*/  LOP3.LUT R3, R3, 0x1, R8, 0xf8, !PT ;  /* 0x0000000103037812 */ /* 0x000fc800078ef808 */
[----:B------:R-:W-:-:S05]  /*1b10*/  LOP3.LUT R3, R3, R6, RZ, 0xc0, !PT ;  /* 0x0000000603037212 */ /* 0x000fca00078ec0ff */
[----:B------:R-:W-:-:S05]  /*1b20*/  IMAD.IADD R3, R8, 0x1, R3 ;  /* 0x0000000108037824 */ /* 0x000fca00078e0203 */
[----:B------:R-:W-:Y:S01]  /*1b30*/  LOP3.LUT R2, R3, R2, RZ, 0xfc, !PT ;  /* 0x0000000203027212 */ /* 0x000fe200078efcff */
[----:B------:R-:W-:Y:S06]  /*1b40*/  BRA `(.L_x_90) ;  /* 0x0000000000107947 */ /* 0x000fec0003800000 */
.L_x_89:
[----:B------:R-:W-:-:S04]  /*1b50*/  LOP3.LUT R2, R2, 0x80000000, RZ, 0xc0, !PT ;  /* 0x8000000002027812 */ /* 0x000fc800078ec0ff */
[----:B------:R-:W-:Y:S01]  /*1b60*/  LOP3.LUT R2, R2, 0x7f800000, RZ, 0xfc, !PT ;  /* 0x7f80000002027812 */ /* 0x000fe200078efcff */
[----:B------:R-:W-:Y:S06]  /*1b70*/  BRA `(.L_x_90) ;  /* 0x0000000000047947 */ /* 0x000fec0003800000 */
.L_x_88:
[----:B------:R-:W-:-:S07]  /*1b80*/  IMAD R2, R7, 0x800000, R2 ;  /* 0x0080000007027824 */ /* 0x000fce00078e0202 */
.L_x_90:
[----:B------:R-:W-:Y:S05]  /*1b90*/  BSYNC.RECONVERGENT B2 ;  /* 0x0000000000027941 */ /* 0x000fea0003800200 */
.L_x_87:
[----:B------:R-:W-:Y:S05]  /*1ba0*/  BRA `(.L_x_91) ;  /* 0x0000000000207947 */ /* 0x000fea0003800000 */
.L_x_86:
[----:B------:R-:W-:-:S04]  /*1bb0*/  LOP3.LUT R2, R8, 0x80000000, R7, 0x48, !PT ;  /* 0x8000000008027812 */ /* 0x000fc800078e4807 */
[----:B------:R-:W-:Y:S01]  /*1bc0*/  LOP3.LUT R2, R2, 0x7f800000, RZ, 0xfc, !PT ;  /* 0x7f80000002027812 */ /* 0x000fe200078efcff */
[----:B------:R-:W-:Y:S06]  /*1bd0*/  BRA `(.L_x_91) ;  /* 0x0000000000147947 */ /* 0x000fec0003800000 */
.L_x_85:
[----:B------:R-:W-:Y:S01]  /*1be0*/  LOP3.LUT R2, R8, 0x80000000, R7, 0x48, !PT ;  /* 0x8000000008027812 */ /* 0x000fe200078e4807 */
[----:B------:R-:W-:Y:S06]  /*1bf0*/  BRA `(.L_x_91) ;  /* 0x00000000000c7947 */ /* 0x000fec0003800000 */
.L_x_84:
[----:B------:R-:W0:Y:S01]  /*1c00*/  MUFU.RSQ R2, -QNAN ;  /* 0xffc0000000027908 */ /* 0x000e220000001400 */
[----:B------:R-:W-:Y:S05]  /*1c10*/  BRA `(.L_x_91) ;  /* 0x0000000000047947 */ /* 0x000fea0003800000 */
.L_x_83:
[----:B------:R-:W-:-:S07]  /*1c20*/  FADD.FTZ R2, R2, R3 ;  /* 0x0000000302027221 */ /* 0x000fce0000010000 */
.L_x_91:
[----:B------:R-:W-:Y:S05]  /*1c30*/  BSYNC.RECONVERGENT B1 ;  /* 0x0000000000017941 */ /* 0x000fea0003800200 */
.L_x_81:
[----:B------:R-:W-:-:S04]  /*1c40*/  IMAD.MOV.U32 R5, RZ, RZ, 0x0 ;  /* 0x00000000ff057424 */ /* 0x000fc800078e00ff */
[----:B0-----:R-:W-:Y:S05]  /*1c50*/  RET.REL.NODEC R4 `(_Z18printNeighbourListP9MatrixCSRS0_Pf) ;  /* 0xffffffe004e87950 */ /* 0x001fea0003c3ffff */
.L_x_92:
        /* <DEDUP_REMOVED lines=10> */
.L_x_283:


//--------------------- .text._Z17sortNeighbourListP9MatrixCSRS0_PfPbfS2_ --------------------------
	.section	.text._Z17sortNeighbourListP9MatrixCSRS0_PfPbfS2_,"ax",@progbits
	.align	128
        .global         _Z17sortNeighbourListP9MatrixCSRS0_PfPbfS2_
        .type           _Z17sortNeighbourListP9MatrixCSRS0_PfPbfS2_,@function
        .size           _Z17sortNeighbourListP9MatrixCSRS0_PfPbfS2_,(.L_x_285 - _Z17sortNeighbourListP9MatrixCSRS0_PfPbfS2_)
        .other          _Z17sortNeighbourListP9MatrixCSRS0_PfPbfS2_,@"STO_CUDA_ENTRY STV_DEFAULT"
_Z17sortNeighbourListP9MatrixCSRS0_PfPbfS2_:
.text._Z17sortNeighbourListP9MatrixCSRS0_PfPbfS2_:
[----:B------:R-:W-:Y:S08]  /*0000*/  LDC R1, c[0x0][0x37c] ;  /* 0x0000df00ff017b82 */ /* 0x000ff00000000800 */
[----:B------:R-:W0:Y:S01]  /*0010*/  LDC.64 R2, c[0x0][0x380] ;  /* 0x0000e000ff027b82 */ /* 0x000e220000000a00 */
[----:B------:R-:W0:Y:S02]  /*0020*/  LDCU.64 UR4, c[0x0][0x358] ;  /* 0x00006b00ff0477ac */ /* 0x000e240008000a00 */
[----:B0-----:R-:W2:Y:S05]  /*0030*/  LDG.E R0, desc[UR4][R2.64] ;  /* 0x0000000402007981 */ /* 0x001eaa000c1e1900 */
[----:B------:R-:W0:Y:S01]  /*0040*/  S2UR UR6, SR_CTAID.X ;  /* 0x00000000000679c3 */ /* 0x000e220000002500 */
[----:B------:R-:W0:Y:S07]  /*0050*/  S2R R4, SR_TID.X ;  /* 0x0000000000047919 */ /* 0x000e2e0000002100 */
[----:B------:R-:W0:Y:S02]  /*0060*/  LDC R13, c[0x0][0x360] ;  /* 0x0000d800ff0d7b82 */ /* 0x000e240000000800 */
[----:B0-----:R-:W-:-:S05]  /*0070*/  IMAD R13, R13, UR6, R4 ;  /* 0x000000060d0d7c24 */ /* 0x001fca000f8e0204 */
[----:B--2---:R-:W-:-:S13]  /*0080*/  ISETP.GE.AND P0, PT, R13, R0, PT ;  /* 0x000000000d00720c */ /* 0x004fda0003f06270 */
[----:B------:R-:W-:Y:S05]  /*0090*/  @P0 EXIT ;  /* 0x000000000000094d */ /* 0x000fea0003800000 */
[----:B------:R-:W2:Y:S02]  /*00a0*/  LDG.E.64 R2, desc[UR4][R2.64+0x10] ;  /* 0x0000100402027981 */ /* 0x000ea4000c1e1b00 */
[----:B--2---:R-:W-:-:S05]  /*00b0*/  IMAD.WIDE R4, R13, 0x4, R2 ;  /* 0x000000040d047825 */ /* 0x004fca00078e0202 */
[----:B------:R-:W2:Y:S04]  /*00c0*/  LDG.E R11, desc[UR4][R4.64] ;  /* 0x00000004040b7981 */ /* 0x000ea8000c1e1900 */
[----:B------:R-:W2:Y:S02]  /*00d0*/  LDG.E R12, desc[UR4][R4.64+0x4] ;  /* 0x00000404040c7981 */ /* 0x000ea4000c1e1900 */
[----:B--2---:R-:W-:-:S13]  /*00e0*/  ISETP.GE.AND P0, PT, R11, R12, PT ;  /* 0x0000000c0b00720c */ /* 0x004fda0003f06270 */
[----:B------:R-:W-:Y:S05]  /*00f0*/  @P0 EXIT ;  /* 0x000000000000094d */ /* 0x000fea0003800000 */
[----:B------:R-:W0:Y:S01]  /*0100*/  LDC.64 R22, c[0x0][0x390] ;  /* 0x0000e400ff167b82 */ /* 0x000e220000000a00 */
[----:B------:R-:W-:Y:S01]  /*0110*/  BSSY.RECONVERGENT B1, `(.L_x_93) ;  /* 0x00001d9000017945 */ /* 0x000fe20003800200 */
[----:B------:R-:W-:Y:S02]  /*0120*/  IMAD.MOV.U32 R10, RZ, RZ, R11 ;  /* 0x000000ffff0a7224 */ /* 0x000fe400078e000b */
[----:B0-----:R-:W-:-:S07]  /*0130*/  IMAD.WIDE R22, R13, 0x4, R22 ;  /* 0x000000040d167825 */ /* 0x001fce00078e0216 */
.L_x_171:
[----:B------:R-:W-:Y:S01]  /*0140*/  VIADD R9, R10, 0x1 ;  /* 0x000000010a097836 */ /* 0x000fe20000000000 */
[----:B------:R-:W-:Y:S04]  /*0150*/  BSSY.RECONVERGENT B0, `(.L_x_94) ;  /* 0x00001d1000007945 */ /* 0x000fe80003800200 */
[----:B------:R-:W-:-:S13]  /*0160*/  ISETP.GE.AND P0, PT, R9, R12, PT ;  /* 0x0000000c0900720c */ /* 0x000fda0003f06270 */
[----:B-1----:R-:W-:Y:S05]  /*0170*/  @P0 BRA `(.L_x_95) ;  /* 0x0000001c00380947 */ /* 0x002fea0003800000 */
[----:B------:R-:W-:-:S07]  /*0180*/  IMAD.MOV.U32 R8, RZ, RZ, R9 ;  /* 0x000000ffff087224 */ /* 0x000fce00078e0009 */
.L_x_170:
[----:B------:R-:W0:Y:S08]  /*0190*/  LDC.64 R14, c[0x0][0x380] ;  /* 0x0000e000ff0e7b82 */ /* 0x000e300000000a00 */
[----:B-1----:R-:W1:Y:S01]  /*01a0*/  LDC.64 R24, c[0x0][0x388] ;  /* 0x0000e200ff187b82 */ /* 0x002e620000000a00 */
[----:B0-----:R-:W2:Y:S04]  /*01b0*/  LDG.E.64 R20, desc[UR4][R14.64+0x10] ;  /* 0x000010040e147981 */ /* 0x001ea8000c1e1b00 */
[----:B-1----:R-:W3:Y:S01]  /*01c0*/  LDG.E.64 R16, desc[UR4][R24.64+0x18] ;  /* 0x0000180418107981 */ /* 0x002ee2000c1e1b00 */
[----:B--2---:R-:W-:-:S05]  /*01d0*/  IMAD.WIDE R2, R13, 0x4, R20 ;  /* 0x000000040d027825 */ /* 0x004fca00078e0214 */
[----:B------:R-:W2:Y:S04]  /*01e0*/  LDG.E R7, desc[UR4][R2.64] ;  /* 0x0000000402077981 */ /* 0x000ea8000c1e1900 */
[----:B------:R-:W2:Y:S01]  /*01f0*/  LDG.E R6, desc[UR4][R2.64+0x4] ;  /* 0x0000040402067981 */ /* 0x000ea2000c1e1900 */
[----:B---3--:R-:W-:-:S04]  /*0200*/  IMAD.WIDE R18, R10, 0x4, R16 ;  /* 0x000000040a127825 */ /* 0x008fc800078e0210 */
[----:B------:R-:W-:Y:S01]  /*0210*/  IMAD.WIDE R16, R8, 0x4, R16 ;  /* 0x0000000408107825 */ /* 0x000fe200078e0210 */
[----:B------:R0:W5:Y:S04]  /*0220*/  LDG.E R5, desc[UR4][R18.64] ;  /* 0x0000000412057981 */ /* 0x000168000c1e1900 */
[----:B------:R0:W5:Y:S01]  /*0230*/  LDG.E R4, desc[UR4][R16.64] ;  /* 0x0000000410047981 */ /* 0x000162000c1e1900 */
[----:B------:R-:W-:Y:S01]  /*0240*/  BSSY.RECONVERGENT B2, `(.L_x_96) ;  /* 0x0000019000027945 */ /* 0x000fe20003800200 */
[----:B------:R-:W-:Y:S01]  /*0250*/  HFMA2 R31, -RZ, RZ, 0, 0 ;  /* 0x00000000ff1f7431 */ /* 0x000fe200000001ff */
[----:B--2---:R-:W-:-:S13]  /*0260*/  ISETP.NE.AND P2, PT, R7, R6, PT ;  /* 0x000000060700720c */ /* 0x004fda0003f45270 */
[----:B0-----:R-:W-:Y:S05]  /*0270*/  @!P2 BRA `(.L_x_97) ;  /* 0x000000000054a947 */ /* 0x001fea0003800000 */
[----:B------:R0:W5:Y:S01]  /*0280*/  LDG.E.64 R2, desc[UR4][R14.64+0x18] ;  /* 0x000018040e027981 */ /* 0x000162000c1e1b00 */
[----:B------:R-:W-:Y:S01]  /*0290*/  BSSY.RECONVERGENT B3, `(.L_x_98) ;  /* 0x000000d000037945 */ /* 0x000fe20003800200 */
[----:B------:R-:W-:Y:S02]  /*02a0*/  IMAD.MOV.U32 R0, RZ, RZ, R6 ;  /* 0x000000ffff007224 */ /* 0x000fe400078e0006 */
[----:B------:R-:W-:-:S07]  /*02b0*/  IMAD.MOV.U32 R27, RZ, RZ, R7 ;  /* 0x000000ffff1b7224 */ /* 0x000fce00078e0007 */
.L_x_99:
[----:B------:R-:W-:-:S05]  /*02c0*/  IMAD.IADD R24, R27, 0x1, R0 ;  /* 0x000000011b187824 */ /* 0x000fca00078e0200 */
[----:B------:R-:W-:-:S04]  /*02d0*/  LEA.HI R24, R24, R24, RZ, 0x1 ;  /* 0x0000001818187211 */ /* 0x000fc800078f08ff */
[----:B------:R-:W-:-:S05]  /*02e0*/  SHF.R.S32.HI R29, RZ, 0x1, R24 ;  /* 0x00000001ff1d7819 */ /* 0x000fca0000011418 */
[----:B-----5:R-:W-:-:S06]  /*02f0*/  IMAD.WIDE R24, R29, 0x4, R2 ;  /* 0x000000041d187825 */ /* 0x020fcc00078e0202 */
[----:B------:R-:W2:Y:S02]  /*0300*/  LDG.E R24, desc[UR4][R24.64] ;  /* 0x0000000418187981 */ /* 0x000ea4000c1e1900 */
[----:B--2---:R-:W-:-:S04]  /*0310*/  ISETP.GE.AND P0, PT, R24, R13, PT ;  /* 0x0000000d1800720c */ /* 0x004fc80003f06270 */
[----:B------:R-:W-:-:S09]  /*0320*/  SEL R0, R0, R29, !P0 ;  /* 0x0000001d00007207 */ /* 0x000fd20004000000 */
[----:B------:R-:W-:-:S04]  /*0330*/  @!P0 IADD3 R27, PT, PT, R29, 0x1, RZ ;  /* 0x000000011d1b8810 */ /* 0x000fc80007ffe0ff */
[----:B------:R-:W-:-:S13]  /*0340*/  ISETP.NE.AND P0, PT, R27, R0, PT ;  /* 0x000000001b00720c */ /* 0x000fda0003f05270 */
[----:B------:R-:W-:Y:S05]  /*0350*/  @P0 BRA `(.L_x_99) ;  /* 0xfffffffc00d80947 */ /* 0x000fea000383ffff */
[----:B------:R-:W-:Y:S05]  /*0360*/  BSYNC.RECONVERGENT B3 ;  /* 0x0000000000037941 */ /* 0x000fea0003800200 */
.L_x_98:
[----:B------:R-:W-:-:S06]  /*0370*/  IMAD.WIDE R2, R27, 0x4, R2 ;  /* 0x000000041b027825 */ /* 0x000fcc00078e0202 */
[----:B------:R-:W2:Y:S02]  /*0380*/  LDG.E R2, desc[UR4][R2.64] ;  /* 0x0000000402027981 */ /* 0x000ea4000c1e1900 */
[----:B--2---:R-:W-:-:S13]  /*0390*/  ISETP.NE.AND P0, PT, R2, R13, PT ;  /* 0x0000000d0200720c */ /* 0x004fda0003f05270 */
[----:B------:R-:W2:Y:S02]  /*03a0*/  @!P0 LDG.E.64 R24, desc[UR4][R14.64+0x20] ;  /* 0x000020040e188981 */ /* 0x000ea4000c1e1b00 */
[----:B--2---:R-:W-:-:S05]  /*03b0*/  @!P0 IMAD.WIDE R24, R27, 0x4, R24 ;  /* 0x000000041b188825 */ /* 0x004fca00078e0218 */
[----:B------:R1:W5:Y:S02]  /*03c0*/  @!P0 LDG.E R31, desc[UR4][R24.64] ;  /* 0x00000004181f8981 */ /* 0x000364000c1e1900 */
.L_x_97:
[----:B------:R-:W-:Y:S05]  /*03d0*/  BSYNC.RECONVERGENT B2 ;  /* 0x0000000000027941 */ /* 0x000fea0003800200 */
.L_x_96:
[----:B-1---5:R-:W-:-:S05]  /*03e0*/  IMAD.WIDE R24, R4, 0x4, R20 ;  /* 0x0000000404187825 */ /* 0x022fca00078e0214 */
[----:B------:R-:W2:Y:S04]  /*03f0*/  LDG.E R29, desc[UR4][R24.64] ;  /* 0x00000004181d7981 */ /* 0x000ea8000c1e1900 */
[----:B------:R-:W2:Y:S01]  /*0400*/  LDG.E R0, desc[UR4][R24.64+0x4] ;  /* 0x0000040418007981 */ /* 0x000ea2000c1e1900 */
[----:B------:R-:W-:Y:S01]  /*0410*/  BSSY.RECONVERGENT B2, `(.L_x_100) ;  /* 0x000001a000027945 */ /* 0x000fe20003800200 */
[----:B------:R-:W-:Y:S01]  /*0420*/  IMAD.MOV.U32 R3, RZ, RZ, RZ ;  /* 0x000000ffff037224 */ /* 0x000fe200078e00ff */
[----:B--2---:R-:W-:-:S13]  /*0430*/  ISETP.NE.AND P0, PT, R29, R0, PT ;  /* 0x000000001d00720c */ /* 0x004fda0003f05270 */
[----:B------:R-:W-:Y:S05]  /*0440*/  @!P0 BRA `(.L_x_101) ;  /* 0x0000000000588947 */ /* 0x000fea0003800000 */
[----:B------:R1:W5:Y:S01]  /*0450*/  LDG.E.64 R26, desc[UR4][R14.64+0x18] ;  /* 0x000018040e1a7981 */ /* 0x000362000c1e1b00 */
[----:B------:R-:W-:Y:S01]  /*0460*/  BSSY.RECONVERGENT B3, `(.L_x_102) ;  /* 0x000000d000037945 */ /* 0x000fe20003800200 */
[----:B------:R-:W-:Y:S02]  /*0470*/  IMAD.MOV.U32 R2, RZ, RZ, R0 ;  /* 0x000000ffff027224 */ /* 0x000fe400078e0000 */
[----:B------:R-:W-:-:S07]  /*0480*/  IMAD.MOV.U32 R33, RZ, RZ, R29 ;  /* 0x000000ffff217224 */ /* 0x000fce00078e001d */
.L_x_103:
[----:B------:R-:W-:-:S04]  /*0490*/  IADD3 R24, PT, PT, R33, R2, RZ ;  /* 0x0000000221187210 */ /* 0x000fc80007ffe0ff */
[----:B------:R-:W-:-:S04]  /*04a0*/  LEA.HI R24, R24, R24, RZ, 0x1 ;  /* 0x0000001818187211 */ /* 0x000fc800078f08ff */
[----:B------:R-:W-:-:S05]  /*04b0*/  SHF.R.S32.HI R35, RZ, 0x1, R24 ;  /* 0x00000001ff237819 */ /* 0x000fca0000011418 */
[----:B-----5:R-:W-:-:S06]  /*04c0*/  IMAD.WIDE R24, R35, 0x4, R26 ;  /* 0x0000000423187825 */ /* 0x020fcc00078e021a */
[----:B------:R-:W2:Y:S02]  /*04d0*/  LDG.E R25, desc[UR4][R24.64] ;  /* 0x0000000418197981 */ /* 0x000ea4000c1e1900 */
[----:B--2---:R-:W-:-:S04]  /*04e0*/  ISETP.GE.AND P1, PT, R25, R4, PT ;  /* 0x000000041900720c */ /* 0x004fc80003f26270 */
[----:B------:R-:W-:-:S09]  /*04f0*/  SEL R2, R2, R35, !P1 ;  /* 0x0000002302027207 */ /* 0x000fd20004800000 */
[----:B------:R-:W-:-:S05]  /*0500*/  @!P1 VIADD R33, R35, 0x1 ;  /* 0x0000000123219836 */ /* 0x000fca0000000000 */
[----:B------:R-:W-:-:S13]  /*0510*/  ISETP.NE.AND P1, PT, R33, R2, PT ;  /* 0x000000022100720c */ /* 0x000fda0003f25270 */
[----:B------:R-:W-:Y:S05]  /*0520*/  @P1 BRA `(.L_x_103) ;  /* 0xfffffffc00d81947 */ /* 0x000fea000383ffff */
[----:B------:R-:W-:Y:S05]  /*0530*/  BSYNC.RECONVERGENT B3 ;  /* 0x0000000000037941 */ /* 0x000fea0003800200 */
.L_x_102:
[----:B------:R-:W-:-:S06]  /*0540*/  IMAD.WIDE R26, R33, 0x4, R26 ;  /* 0x00000004211a7825 */ /* 0x000fcc00078e021a */
[----:B------:R-:W2:Y:S02]  /*0550*/  LDG.E R27, desc[UR4][R26.64] ;  /* 0x000000041a1b7981 */ /* 0x000ea4000c1e1900 */
[----:B--2---:R-:W-:-:S13]  /*0560*/  ISETP.NE.AND P1, PT, R27, R4, PT ;  /* 0x000000041b00720c */ /* 0x004fda0003f25270 */
[----:B------:R-:W-:Y:S05]  /*0570*/  @P1 BRA `(.L_x_101) ;  /* 0x00000000000c1947 */ /* 0x000fea0003800000 */
[----:B------:R-:W2:Y:S02]  /*0580*/  LDG.E.64 R2, desc[UR4][R14.64+0x20] ;  /* 0x000020040e027981 */ /* 0x000ea4000c1e1b00 */
[----:B--2---:R-:W-:-:S06]  /*0590*/  IMAD.WIDE R2, R33, 0x4, R2 ;  /* 0x0000000421027825 */ /* 0x004fcc00078e0202 */
[----:B------:R2:W5:Y:S02]  /*05a0*/  LDG.E R3, desc[UR4][R2.64] ;  /* 0x0000000402037981 */ /* 0x000564000c1e1900 */
.L_x_101:
[----:B------:R-:W-:Y:S05]  /*05b0*/  BSYNC.RECONVERGENT B2 ;  /* 0x0000000000027941 */ /* 0x000fea0003800200 */
.L_x_100:
[----:B------:R-:W-:Y:S01]  /*05c0*/  BSSY.RECONVERGENT B2, `(.L_x_104) ;  /* 0x0000019000027945 */ /* 0x000fe20003800200 */
[----:B--2---:R-:W-:-:S03]  /*05d0*/  IMAD.MOV.U32 R2, RZ, RZ, RZ ;  /* 0x000000ffff027224 */ /* 0x004fc600078e00ff */
[----:B------:R-:W-:Y:S05]  /*05e0*/  @!P2 BRA `(.L_x_105) ;  /* 0x000000000058a947 */ /* 0x000fea0003800000 */
[----:B------:R2:W5:Y:S01]  /*05f0*/  LDG.E.64 R26, desc[UR4][R14.64+0x18] ;  /* 0x000018040e1a7981 */ /* 0x000562000c1e1b00 */
[----:B------:R-:W-:Y:S01]  /*0600*/  BSSY.RECONVERGENT B3, `(.L_x_106) ;  /* 0x000000d000037945 */ /* 0x000fe20003800200 */
[----:B------:R-:W-:Y:S01]  /*0610*/  IMAD.MOV.U32 R28, RZ, RZ, R6 ;  /* 0x000000ffff1c7224 */ /* 0x000fe200078e0006 */
[----:B------:R-:W-:-:S07]  /*0620*/  MOV R33, R7 ;  /* 0x0000000700217202 */ /* 0x000fce0000000f00 */
.L_x_107:
[----:B------:R-:W-:-:S05]  /*0630*/  IMAD.IADD R24, R33, 0x1, R28 ;  /* 0x0000000121187824 */ /* 0x000fca00078e021c */
[----:B------:R-:W-:-:S04]  /*0640*/  LEA.HI R24, R24, R24, RZ, 0x1 ;  /* 0x0000001818187211 */ /* 0x000fc800078f08ff */
[----:B------:R-:W-:-:S05]  /*0650*/  SHF.R.S32.HI R35, RZ, 0x1, R24 ;  /* 0x00000001ff237819 */ /* 0x000fca0000011418 */
[----:B-----5:R-:W-:-:S06]  /*0660*/  IMAD.WIDE R24, R35, 0x4, R26 ;  /* 0x0000000423187825 */ /* 0x020fcc00078e021a */
[----:B------:R-:W3:Y:S02]  /*0670*/  LDG.E R25, desc[UR4][R24.64] ;  /* 0x0000000418197981 */ /* 0x000ee4000c1e1900 */
[----:B---3--:R-:W-:-:S04]  /*0680*/  ISETP.GE.AND P1, PT, R25, R4, PT ;  /* 0x000000041900720c */ /* 0x008fc80003f26270 */
[----:B------:R-:W-:-:S09]  /*0690*/  SEL R28, R28, R35, !P1 ;  /* 0x000000231c1c7207 */ /* 0x000fd20004800000 */
[----:B------:R-:W-:-:S05]  /*06a0*/  @!P1 VIADD R33, R35, 0x1 ;  /* 0x0000000123219836 */ /* 0x000fca0000000000 */
[----:B------:R-:W-:-:S13]  /*06b0*/  ISETP.NE.AND P1, PT, R33, R28, PT ;  /* 0x0000001c2100720c */ /* 0x000fda0003f25270 */
[----:B------:R-:W-:Y:S05]  /*06c0*/  @P1 BRA `(.L_x_107) ;  /* 0xfffffffc00d81947 */ /* 0x000fea000383ffff */
[----:B------:R-:W-:Y:S05]  /*06d0*/  BSYNC.RECONVERGENT B3 ;  /* 0x0000000000037941 */ /* 0x000fea0003800200 */
.L_x_106:
[----:B------:R-:W-:-:S06]  /*06e0*/  IMAD.WIDE R26, R33, 0x4, R26 ;  /* 0x00000004211a7825 */ /* 0x000fcc00078e021a */
[----:B------:R-:W3:Y:S02]  /*06f0*/  LDG.E R27, desc[UR4][R26.64] ;  /* 0x000000041a1b7981 */ /* 0x000ee4000c1e1900 */
[----:B---3--:R-:W-:-:S13]  /*0700*/  ISETP.NE.AND P1, PT, R27, R4, PT ;  /* 0x000000041b00720c */ /* 0x008fda0003f25270 */
[----:B------:R-:W-:Y:S05]  /*0710*/  @P1 BRA `(.L_x_105) ;  /* 0x00000000000c1947 */ /* 0x000fea0003800000 */
[----:B------:R-:W3:Y:S02]  /*0720*/  LDG.E.64 R24, desc[UR4][R14.64+0x20] ;  /* 0x000020040e187981 */ /* 0x000ee4000c1e1b00 */
[----:B---3--:R-:W-:-:S05]  /*0730*/  IMAD.WIDE R24, R33, 0x4, R24 ;  /* 0x0000000421187825 */ /* 0x008fca00078e0218 */
[----:B------:R3:W5:Y:S02]  /*0740*/  LDG.E R2, desc[UR4][R24.64] ;  /* 0x0000000418027981 */ /* 0x000764000c1e1900 */
.L_x_105:
[----:B------:R-:W-:Y:S05]  /*0750*/  BSYNC.RECONVERGENT B2 ;  /* 0x0000000000027941 */ /* 0x000fea0003800200 */
.L_x_104:
[----:B------:R-:W-:Y:S01]  /*0760*/  BSSY.RECONVERGENT B2, `(.L_x_108) ;  /* 0x0000017000027945 */ /* 0x000fe20003800200 */
[----:B------:R-:W-:-:S03]  /*0770*/  IMAD.MOV.U32 R33, RZ, RZ, RZ ;  /* 0x000000ffff217224 */ /* 0x000fc600078e00ff */
[----:B------:R-:W-:Y:S05]  /*0780*/  @!P0 BRA `(.L_x_109) ;  /* 0x0000000000508947 */ /* 0x000fea0003800000 */
[----:B------:R4:W5:Y:S01]  /*0790*/  LDG.E.64 R26, desc[UR4][R14.64+0x18] ;  /* 0x000018040e1a7981 */ /* 0x000962000c1e1b00 */
[----:B------:R-:W-:Y:S01]  /*07a0*/  BSSY.RECONVERGENT B3, `(.L_x_110) ;  /* 0x000000b000037945 */ /* 0x000fe20003800200 */
.L_x_111:
[----:B---3--:R-:W-:-:S04]  /*07b0*/  IADD3 R24, PT, PT, R0, R29, RZ ;  /* 0x0000001d00187210 */ /* 0x008fc80007ffe0ff */
        /* <DEDUP_REMOVED lines=10> */
.L_x_110:
[----:B------:R-:W-:-:S06]  /*0860*/  IMAD.WIDE R26, R29, 0x4, R26 ;  /* 0x000000041d1a7825 */ /* 0x000fcc00078e021a */
[----:B------:R-:W3:Y:S02]  /*0870*/  LDG.E R26, desc[UR4][R26.64] ;  /* 0x000000041a1a7981 */ /* 0x000ee4000c1e1900 */
[----:B---3--:R-:W-:-:S13]  /*0880*/  ISETP.NE.AND P0, PT, R26, R13, PT ;  /* 0x0000000d1a00720c */ /* 0x008fda0003f05270 */
[----:B------:R-:W-:Y:S05]  /*0890*/  @P0 BRA `(.L_x_109) ;  /* 0x00000000000c0947 */ /* 0x000fea0003800000 */
[----:B012-4-:R-:W2:Y:S02]  /*08a0*/  LDG.E.64 R14, desc[UR4][R14.64+0x20] ;  /* 0x000020040e0e7981 */ /* 0x017ea4000c1e1b00 */
[----:B--2---:R-:W-:-:S05]  /*08b0*/  IMAD.WIDE R24, R29, 0x4, R14 ;  /* 0x000000041d187825 */ /* 0x004fca00078e020e */
[----:B------:R0:W5:Y:S02]  /*08c0*/  LDG.E R33, desc[UR4][R24.64] ;  /* 0x0000000418217981 */ /* 0x000164000c1e1900 */
.L_x_109:
[----:B------:R-:W-:Y:S05]  /*08d0*/  BSYNC.RECONVERGENT B2 ;  /* 0x0000000000027941 */ /* 0x000fea0003800200 */
.L_x_108:
[----:B------:R-:W-:Y:S01]  /*08e0*/  VIADD R0, R31, 0x1800000 ;  /* 0x018000001f007836 */ /* 0x000fe20000000000 */
[----:B------:R-:W-:Y:S04]  /*08f0*/  BSSY.RECONVERGENT B3, `(.L_x_112) ;  /* 0x000000d000037945 */ /* 0x000fe80003800200 */
[----:B------:R-:W-:-:S04]  /*0900*/  LOP3.LUT R0, R0, 0x7f800000, RZ, 0xc0, !PT ;  /* 0x7f80000000007812 */ /* 0x000fc800078ec0ff */
[----:B------:R-:W-:-:S13]  /*0910*/  ISETP.GT.U32.AND P0, PT, R0, 0x1ffffff, PT ;  /* 0x01ffffff0000780c */ /* 0x000fda0003f04070 */
[----:B------:R-:W-:Y:S05]  /*0920*/  @P0 BRA `(.L_x_113) ;  /* 0x0000000000140947 */ /* 0x000fea0003800000 */
[----:B------:R-:W-:Y:S01]  /*0930*/  IMAD.MOV.U32 R0, RZ, RZ, R31 ;  /* 0x000000ffff007224 */ /* 0x000fe200078e001f */
[----:B012-4-:R-:W-:-:S07]  /*0940*/  MOV R14, 0x960 ;  /* 0x00000960000e7802 */ /* 0x017fce0000000f00 */
[----:B---3-5:R-:W-:Y:S05]  /*0950*/  CALL.REL.NOINC `($__internal_2_$__cuda_sm20_rcp_rn_f32_slowpath) ;  /* 0x0000002400547944 */ /* 0x028fea0003c00000 */
[----:B------:R-:W-:Y:S01]  /*0960*/  MOV R26, R25 ;  /* 0x00000019001a7202 */ /* 0x000fe20000000f00 */
[----:B------:R-:W-:Y:S06]  /*0970*/  BRA `(.L_x_114) ;  /* 0x0000000000107947 */ /* 0x000fec0003800000 */
.L_x_113:
[----:B------:R-:W0:Y:S02]  /*0980*/  MUFU.RCP R26, R31 ;  /* 0x0000001f001a7308 */ /* 0x000e240000001000 */
[----:B0-----:R-:W-:-:S04]  /*0990*/  FFMA R0, R26, R31, -1 ;  /* 0xbf8000001a007423 */ /* 0x001fc8000000001f */
[----:B-12-4-:R-:W-:-:S04]  /*09a0*/  FADD.FTZ R15, -R0, -RZ ;  /* 0x800000ff000f7221 */ /* 0x016fc80000010100 */
[----:B------:R-:W-:-:S07]  /*09b0*/  FFMA R26, R26, R15, R26 ;  /* 0x0000000f1a1a7223 */ /* 0x000fce000000001a */
.L_x_114:
[----:B------:R-:W-:Y:S05]  /*09c0*/  BSYNC.RECONVERGENT B3 ;  /* 0x0000000000037941 */ /* 0x000fea0003800200 */
.L_x_112:
[----:B-----5:R-:W-:Y:S01]  /*09d0*/  VIADD R0, R3, 0x1800000 ;  /* 0x0180000003007836 */ /* 0x020fe20000000000 */
[----:B------:R-:W-:Y:S04]  /*09e0*/  BSSY.RECONVERGENT B3, `(.L_x_115) ;  /* 0x000000c000037945 */ /* 0x000fe80003800200 */
[----:B------:R-:W-:-:S04]  /*09f0*/  LOP3.LUT R0, R0, 0x7f800000, RZ, 0xc0, !PT ;  /* 0x7f80000000007812 */ /* 0x000fc800078ec0ff */
[----:B------:R-:W-:-:S13]  /*0a00*/  ISETP.GT.U32.AND P0, PT, R0, 0x1ffffff, PT ;  /* 0x01ffffff0000780c */ /* 0x000fda0003f04070 */
[----:B------:R-:W-:Y:S05]  /*0a10*/  @P0 BRA `(.L_x_116) ;  /* 0x0000000000100947 */ /* 0x000fea0003800000 */
[----:B------:R-:W-:Y:S01]  /*0a20*/  IMAD.MOV.U32 R0, RZ, RZ, R3 ;  /* 0x000000ffff007224 */ /* 0x000fe200078e0003 */
[----:B------:R-:W-:-:S07]  /*0a30*/  MOV R14, 0xa50 ;  /* 0x00000a50000e7802 */ /* 0x000fce0000000f00 */
[----:B---3--:R-:W-:Y:S05]  /*0a40*/  CALL.REL.NOINC `($__internal_2_$__cuda_sm20_rcp_rn_f32_slowpath) ;  /* 0x0000002400187944 */ /* 0x008fea0003c00000 */
[----:B------:R-:W-:Y:S05]  /*0a50*/  BRA `(.L_x_117) ;  /* 0x0000000000107947 */ /* 0x000fea0003800000 */
.L_x_116:
[----:B------:R-:W0:Y:S02]  /*0a60*/  MUFU.RCP R0, R3 ;  /* 0x0000000300007308 */ /* 0x000e240000001000 */
[----:B0-----:R-:W-:-:S04]  /*0a70*/  FFMA R14, R0, R3, -1 ;  /* 0xbf800000000e7423 */ /* 0x001fc80000000003 */
[----:B---3--:R-:W-:-:S04]  /*0a80*/  FADD.FTZ R25, -R14, -RZ ;  /* 0x800000ff0e197221 */ /* 0x008fc80000010100 */
[----:B------:R-:W-:-:S07]  /*0a90*/  FFMA R25, R0, R25, R0 ;  /* 0x0000001900197223 */ /* 0x000fce0000000000 */
.L_x_117:
[----:B------:R-:W-:Y:S05]  /*0aa0*/  BSYNC.RECONVERGENT B3 ;  /* 0x0000000000037941 */ /* 0x000fea0003800200 */
.L_x_115:
[----:B------:R-:W-:Y:S01]  /*0ab0*/  FADD R26, R25, R26 ;  /* 0x0000001a191a7221 */ /* 0x000fe20000000000 */
[----:B------:R-:W-:Y:S03]  /*0ac0*/  BSSY.RECONVERGENT B3, `(.L_x_118) ;  /* 0x000000d000037945 */ /* 0x000fe60003800200 */
[----:B------:R-:W-:-:S05]  /*0ad0*/  VIADD R0, R26, 0x1800000 ;  /* 0x018000001a007836 */ /* 0x000fca0000000000 */
[----:B------:R-:W-:-:S04]  /*0ae0*/  LOP3.LUT R0, R0, 0x7f800000, RZ, 0xc0, !PT ;  /* 0x7f80000000007812 */ /* 0x000fc800078ec0ff */
[----:B------:R-:W-:-:S13]  /*0af0*/  ISETP.GT.U32.AND P0, PT, R0, 0x1ffffff, PT ;  /* 0x01ffffff0000780c */ /* 0x000fda0003f04070 */
[----:B------:R-:W-:Y:S05]  /*0b00*/  @P0 BRA `(.L_x_119) ;  /* 0x0000000000100947 */ /* 0x000fea0003800000 */
[----:B------:R-:W-:Y:S02]  /*0b10*/  MOV R0, R26 ;  /* 0x0000001a00007202 */ /* 0x000fe40000000f00 */
[----:B------:R-:W-:-:S07]  /*0b20*/  MOV R14, 0xb40 ;  /* 0x00000b40000e7802 */ /* 0x000fce0000000f00 */
[----:B------:R-:W-:Y:S05]  /*0b30*/  CALL.REL.NOINC `($__internal_2_$__cuda_sm20_rcp_rn_f32_slowpath) ;  /* 0x0000002000dc7944 */ /* 0x000fea0003c00000 */
[----:B------:R-:W-:Y:S05]  /*0b40*/  BRA `(.L_x_120) ;  /* 0x0000000000107947 */ /* 0x000fea0003800000 */
.L_x_119:
[----:B------:R-:W0:Y:S02]  /*0b50*/  MUFU.RCP R25, R26 ;  /* 0x0000001a00197308 */ /* 0x000e240000001000 */
[----:B0-----:R-:W-:-:S04]  /*0b60*/  FFMA R0, R26, R25, -1 ;  /* 0xbf8000001a007423 */ /* 0x001fc80000000019 */
[----:B------:R-:W-:-:S04]  /*0b70*/  FADD.FTZ R0, -R0, -RZ ;  /* 0x800000ff00007221 */ /* 0x000fc80000010100 */
[----:B------:R-:W-:-:S07]  /*0b80*/  FFMA R25, R25, R0, R25 ;  /* 0x0000000019197223 */ /* 0x000fce0000000019 */
.L_x_120:
[----:B------:R-:W-:Y:S05]  /*0b90*/  BSYNC.RECONVERGENT B3 ;  /* 0x0000000000037941 */ /* 0x000fea0003800200 */
.L_x_118:
[----:B------:R-:W2:Y:S01]  /*0ba0*/  LDG.E R26, desc[UR4][R22.64] ;  /* 0x00000004161a7981 */ /* 0x000ea2000c1e1900 */
[----:B------:R-:W-:Y:S01]  /*0bb0*/  BSSY.RECONVERGENT B3, `(.L_x_121) ;  /* 0x0000011000037945 */ /* 0x000fe20003800200 */
[----:B------:R-:W-:Y:S01]  /*0bc0*/  FADD R33, R33, R2 ;  /* 0x0000000221217221 */ /* 0x000fe20000000000 */
[----:B------:R-:W-:Y:S01]  /*0bd0*/  FADD R2, R25, R25 ;  /* 0x0000001919027221 */ /* 0x000fe20000000000 */
[----:B--2---:R-:W-:-:S04]  /*0be0*/  FADD R31, -R26, R31 ;  /* 0x0000001f1a1f7221 */ /* 0x004fc80000000100 */
[----:B------:R-:W-:-:S05]  /*0bf0*/  VIADD R0, R31, 0x1800000 ;  /* 0x018000001f007836 */ /* 0x000fca0000000000 */
[----:B------:R-:W-:-:S04]  /*0c00*/  LOP3.LUT R0, R0, 0x7f800000, RZ, 0xc0, !PT ;  /* 0x7f80000000007812 */ /* 0x000fc800078ec0ff */
[----:B------:R-:W-:-:S13]  /*0c10*/  ISETP.GT.U32.AND P0, PT, R0, 0x1ffffff, PT ;  /* 0x01ffffff0000780c */ /* 0x000fda0003f04070 */
[----:B------:R-:W-:Y:S05]  /*0c20*/  @P0 BRA `(.L_x_122) ;  /* 0x0000000000140947 */ /* 0x000fea0003800000 */
[----:B------:R-:W-:Y:S01]  /*0c30*/  IMAD.MOV.U32 R0, RZ, RZ, R31 ;  /* 0x000000ffff007224 */ /* 0x000fe200078e001f */
[----:B------:R-:W-:-:S07]  /*0c40*/  MOV R14, 0xc60 ;  /* 0x00000c60000e7802 */ /* 0x000fce0000000f00 */
[----:B------:R-:W-:Y:S05]  /*0c50*/  CALL.REL.NOINC `($__internal_2_$__cuda_sm20_rcp_rn_f32_slowpath) ;  /* 0x0000002000947944 */ /* 0x000fea0003c00000 */
[----:B------:R-:W-:Y:S01]  /*0c60*/  IMAD.MOV.U32 R30, RZ, RZ, R25 ;  /* 0x000000ffff1e7224 */ /* 0x000fe200078e0019 */
[----:B------:R-:W-:Y:S06]  /*0c70*/  BRA `(.L_x_123) ;  /* 0x0000000000107947 */ /* 0x000fec0003800000 */
.L_x_122:
[----:B------:R-:W0:Y:S02]  /*0c80*/  MUFU.RCP R30, R31 ;  /* 0x0000001f001e7308 */ /* 0x000e240000001000 */
[----:B0-----:R-:W-:-:S04]  /*0c90*/  FFMA R0, R31, R30, -1 ;  /* 0xbf8000001f007423 */ /* 0x001fc8000000001e */
[----:B------:R-:W-:-:S04]  /*0ca0*/  FADD.FTZ R15, -R0, -RZ ;  /* 0x800000ff000f7221 */ /* 0x000fc80000010100 */
[----:B------:R-:W-:-:S07]  /*0cb0*/  FFMA R30, R30, R15, R30 ;  /* 0x0000000f1e1e7223 */ /* 0x000fce000000001e */
.L_x_123:
[----:B------:R-:W-:Y:S05]  /*0cc0*/  BSYNC.RECONVERGENT B3 ;  /* 0x0000000000037941 */ /* 0x000fea0003800200 */
.L_x_121:
[----:B------:R-:W0:Y:S02]  /*0cd0*/  LDC.64 R14, c[0x0][0x390] ;  /* 0x0000e400ff0e7b82 */ /* 0x000e240000000a00 */
[----:B0-----:R-:W-:-:S06]  /*0ce0*/  IMAD.WIDE R14, R4, 0x4, R14 ;  /* 0x00000004040e7825 */ /* 0x001fcc00078e020e */
[----:B------:R-:W2:Y:S01]  /*0cf0*/  LDG.E R14, desc[UR4][R14.64] ;  /* 0x000000040e0e7981 */ /* 0x000ea2000c1e1900 */
[----:B------:R-:W-:Y:S01]  /*0d00*/  BSSY.RECONVERGENT B3, `(.L_x_124) ;  /* 0x000000e000037945 */ /* 0x000fe20003800200 */
[----:B--2---:R-:W-:-:S05]  /*0d10*/  FADD R24, -R14, R3 ;  /* 0x000000030e187221 */ /* 0x004fca0000000100 */
[----:B------:R-:W-:-:S04]  /*0d20*/  IADD3 R0, PT, PT, R24, 0x1800000, RZ ;  /* 0x0180000018007810 */ /* 0x000fc80007ffe0ff */
[----:B------:R-:W-:-:S04]  /*0d30*/  LOP3.LUT R0, R0, 0x7f800000, RZ, 0xc0, !PT ;  /* 0x7f80000000007812 */ /* 0x000fc800078ec0ff */
[----:B------:R-:W-:-:S13]  /*0d40*/  ISETP.GT.U32.AND P0, PT, R0, 0x1ffffff, PT ;  /* 0x01ffffff0000780c */ /* 0x000fda0003f04070 */
[----:B------:R-:W-:Y:S05]  /*0d50*/  @P0 BRA `(.L_x_125) ;  /* 0x0000000000100947 */ /* 0x000fea0003800000 */
[----:B------:R-:W-:Y:S01]  /*0d60*/  IMAD.MOV.U32 R0, RZ, RZ, R24 ;  /* 0x000000ffff007224 */ /* 0x000fe200078e0018 */
[----:B------:R-:W-:-:S07]  /*0d70*/  MOV R14, 0xd90 ;  /* 0x00000d90000e7802 */ /* 0x000fce0000000f00 */
[----:B------:R-:W-:Y:S05]  /*0d80*/  CALL.REL.NOINC `($__internal_2_$__cuda_sm20_rcp_rn_f32_slowpath) ;  /* 0x0000002000487944 */ /* 0x000fea0003c00000 */
[----:B------:R-:W-:Y:S05]  /*0d90*/  BRA `(.L_x_126) ;  /* 0x0000000000107947 */ /* 0x000fea0003800000 */
.L_x_125:
[----:B------:R-:W0:Y:S02]  /*0da0*/  MUFU.RCP R25, R24 ;  /* 0x0000001800197308 */ /* 0x000e240000001000 */
[----:B0-----:R-:W-:-:S04]  /*0db0*/  FFMA R0, R24, R25, -1 ;  /* 0xbf80000018007423 */ /* 0x001fc80000000019 */
[----:B------:R-:W-:-:S04]  /*0dc0*/  FADD.FTZ R0, -R0, -RZ ;  /* 0x800000ff00007221 */ /* 0x000fc80000010100 */
[----:B------:R-:W-:-:S07]  /*0dd0*/  FFMA R25, R25, R0, R25 ;  /* 0x0000000019197223 */ /* 0x000fce0000000019 */
.L_x_126:
[----:B------:R-:W-:Y:S05]  /*0de0*/  BSYNC.RECONVERGENT B3 ;  /* 0x0000000000037941 */ /* 0x000fea0003800200 */
.L_x_124:
[----:B------:R-:W-:Y:S01]  /*0df0*/  FADD R30, R25, R30 ;  /* 0x0000001e191e7221 */ /* 0x000fe20000000000 */
[----:B------:R-:W-:Y:S03]  /*0e00*/  BSSY.RECONVERGENT B3, `(.L_x_127) ;  /* 0x000000d000037945 */ /* 0x000fe60003800200 */
[----:B------:R-:W-:-:S05]  /*0e10*/  VIADD R0, R30, 0x1800000 ;  /* 0x018000001e007836 */ /* 0x000fca0000000000 */
[----:B------:R-:W-:-:S04]  /*0e20*/  LOP3.LUT R0, R0, 0x7f800000, RZ, 0xc0, !PT ;  /* 0x7f80000000007812 */ /* 0x000fc800078ec0ff */
[----:B------:R-:W-:-:S13]  /*0e30*/  ISETP.GT.U32.AND P0, PT, R0, 0x1ffffff, PT ;  /* 0x01ffffff0000780c */ /* 0x000fda0003f04070 */
[----:B------:R-:W-:Y:S05]  /*0e40*/  @P0 BRA `(.L_x_128) ;  /* 0x0000000000100947 */ /* 0x000fea0003800000 */
[----:B------:R-:W-:Y:S01]  /*0e50*/  IMAD.MOV.U32 R0, RZ, RZ, R30 ;  /* 0x000000ffff007224 */ /* 0x000fe200078e001e */
[----:B------:R-:W-:-:S07]  /*0e60*/  MOV R14, 0xe80 ;  /* 0x00000e80000e7802 */ /* 0x000fce0000000f00 */
[----:B------:R-:W-:Y:S05]  /*0e70*/  CALL.REL.NOINC `($__internal_2_$__cuda_sm20_rcp_rn_f32_slowpath) ;  /* 0x00000020000c7944 */ /* 0x000fea0003c00000 */
[----:B------:R-:W-:Y:S05]  /*0e80*/  BRA `(.L_x_129) ;  /* 0x0000000000107947 */ /* 0x000fea0003800000 */
.L_x_128:
[----:B------:R-:W0:Y:S02]  /*0e90*/  MUFU.RCP R25, R30 ;  /* 0x0000001e00197308 */ /* 0x000e240000001000 */
[----:B0-----:R-:W-:-:S04]  /*0ea0*/  FFMA R0, R30, R25, -1 ;  /* 0xbf8000001e007423 */ /* 0x001fc80000000019 */
[----:B------:R-:W-:-:S04]  /*0eb0*/  FADD.FTZ R0, -R0, -RZ ;  /* 0x800000ff00007221 */ /* 0x000fc80000010100 */
[----:B------:R-:W-:-:S07]  /*0ec0*/  FFMA R25, R25, R0, R25 ;  /* 0x0000000019197223 */ /* 0x000fce0000000019 */
.L_x_129:
[----:B------:R-:W-:Y:S05]  /*0ed0*/  BSYNC.RECONVERGENT B3 ;  /* 0x0000000000037941 */ /* 0x000fea0003800200 */
.L_x_127:
        /* <DEDUP_REMOVED lines=10> */
[----:B------:R-:W-:Y:S02]  /*0f80*/  MOV R0, R2 ;  /* 0x0000000200007202 */ /* 0x000fe40000000f00 */
[----:B------:R-:W-:-:S07]  /*0f90*/  MOV R14, 0xfb0 ;  /* 0x00000fb0000e7802 */ /* 0x000fce0000000f00 */
[----:B------:R-:W-:Y:S05]  /*0fa0*/  CALL.REL.NOINC `($__internal_3_$__cuda_sm3x_div_rn_noftz_f32_slowpath) ;  /* 0x0000002000907944 */ /* 0x000fea0003c00000 */
[----:B------:R-:W-:-:S07]  /*0fb0*/  IMAD.MOV.U32 R3, RZ, RZ, R0 ;  /* 0x000000ffff037224 */ /* 0x000fce00078e0000 */
.L_x_131:
[----:B------:R-:W-:Y:S05]  /*0fc0*/  BSYNC.RECONVERGENT B2 ;  /* 0x0000000000027941 */ /* 0x000fea0003800200 */
.L_x_130:
[----:B------:R-:W-:Y:S01]  /*0fd0*/  BSSY.RECONVERGENT B2, `(.L_x_132) ;  /* 0x0000019000027945 */ /* 0x000fe20003800200 */
[----:B------:R-:W-:-:S03]  /*0fe0*/  IMAD.MOV.U32 R31, RZ, RZ, RZ ;  /* 0x000000ffff1f7224 */ /* 0x000fc600078e00ff */
[----:B------:R-:W-:Y:S05]  /*0ff0*/  @!P2 BRA `(.L_x_133) ;  /* 0x000000000058a947 */ /* 0x000fea0003800000 */
[----:B------:R-:W0:Y:S02]  /*1000*/  LDC.64 R14, c[0x0][0x380] ;  /* 0x0000e000ff0e7b82 */ /* 0x000e240000000a00 */
[----:B0-----:R0:W5:Y:S01]  /*1010*/  LDG.E.64 R28, desc[UR4][R14.64+0x18] ;  /* 0x000018040e1c7981 */ /* 0x001162000c1e1b00 */
[----:B------:R-:W-:Y:S01]  /*1020*/  BSSY.RECONVERGENT B3, `(.L_x_134) ;  /* 0x000000d000037945 */ /* 0x000fe20003800200 */
[----:B------:R-:W-:Y:S01]  /*1030*/  IMAD.MOV.U32 R0, RZ, RZ, R6 ;  /* 0x000000ffff007224 */ /* 0x000fe200078e0006 */
[----:B------:R-:W-:-:S07]  /*1040*/  MOV R27, R7 ;  /* 0x00000007001b7202 */ /* 0x000fce0000000f00 */
.L_x_135:
[----:B------:R-:W-:-:S05]  /*1050*/  IMAD.IADD R2, R27, 0x1, R0 ;  /* 0x000000011b027824 */ /* 0x000fca00078e0200 */
        /* <DEDUP_REMOVED lines=10> */
.L_x_134:
[----:B------:R-:W-:-:S06]  /*1100*/  IMAD.WIDE R28, R27, 0x4, R28 ;  /* 0x000000041b1c7825 */ /* 0x000fcc00078e021c */
[----:B------:R-:W2:Y:S02]  /*1110*/  LDG.E R28, desc[UR4][R28.64] ;  /* 0x000000041c1c7981 */ /* 0x000ea4000c1e1900 */
[----:B--2---:R-:W-:-:S13]  /*1120*/  ISETP.NE.AND P0, PT, R28, R13, PT ;  /* 0x0000000d1c00720c */ /* 0x004fda0003f05270 */
[----:B0-----:R-:W2:Y:S02]  /*1130*/  @!P0 LDG.E.64 R14, desc[UR4][R14.64+0x20] ;  /* 0x000020040e0e8981 */ /* 0x001ea4000c1e1b00 */
[----:B--2---:R-:W-:-:S05]  /*1140*/  @!P0 IMAD.WIDE R24, R27, 0x4, R14 ;  /* 0x000000041b188825 */ /* 0x004fca00078e020e */
[----:B------:R0:W5:Y:S02]  /*1150*/  @!P0 LDG.E R31, desc[UR4][R24.64] ;  /* 0x00000004181f8981 */ /* 0x000164000c1e1900 */
.L_x_133:
[----:B------:R-:W-:Y:S05]  /*1160*/  BSYNC.RECONVERGENT B2 ;  /* 0x0000000000027941 */ /* 0x000fea0003800200 */
.L_x_132:
[----:B------:R-:W-:-:S05]  /*1170*/  IMAD.WIDE R14, R5, 0x4, R20 ;  /* 0x00000004050e7825 */ /* 0x000fca00078e0214 */
[----:B------:R-:W2:Y:S04]  /*1180*/  LDG.E R21, desc[UR4][R14.64] ;  /* 0x000000040e157981 */ /* 0x000ea8000c1e1900 */
[----:B------:R-:W2:Y:S01]  /*1190*/  LDG.E R0, desc[UR4][R14.64+0x4] ;  /* 0x000004040e007981 */ /* 0x000ea2000c1e1900 */
[----:B------:R-:W-:Y:S01]  /*11a0*/  BSSY.RECONVERGENT B2, `(.L_x_136) ;  /* 0x000001b000027945 */ /* 0x000fe20003800200 */
[----:B------:R-:W-:Y:S01]  /*11b0*/  IMAD.MOV.U32 R2, RZ, RZ, RZ ;  /* 0x000000ffff027224 */ /* 0x000fe200078e00ff */
[----:B--2---:R-:W-:-:S13]  /*11c0*/  ISETP.NE.AND P0, PT, R21, R0, PT ;  /* 0x000000001500720c */ /* 0x004fda0003f05270 */
[----:B------:R-:W-:Y:S05]  /*11d0*/  @!P0 BRA `(.L_x_137) ;  /* 0x00000000005c8947 */ /* 0x000fea0003800000 */
[----:B------:R-:W1:Y:S02]  /*11e0*/  LDC.64 R14, c[0x0][0x380] ;  /* 0x0000e000ff0e7b82 */ /* 0x000e640000000a00 */
[----:B-1----:R1:W5:Y:S01]  /*11f0*/  LDG.E.64 R28, desc[UR4][R14.64+0x18] ;  /* 0x000018040e1c7981 */ /* 0x002362000c1e1b00 */
[----:B------:R-:W-:Y:S01]  /*1200*/  BSSY.RECONVERGENT B3, `(.L_x_138) ;  /* 0x000000d000037945 */ /* 0x000fe20003800200 */
[----:B------:R-:W-:Y:S01]  /*1210*/  MOV R20, R0 ;  /* 0x0000000000147202 */ /* 0x000fe20000000f00 */
[----:B------:R-:W-:-:S07]  /*1220*/  IMAD.MOV.U32 R27, RZ, RZ, R21 ;  /* 0x000000ffff1b7224 */ /* 0x000fce00078e0015 */
.L_x_139:
[----:B0-----:R-:W-:-:S05]  /*1230*/  IMAD.IADD R24, R27, 0x1, R20 ;  /* 0x000000011b187824 */ /* 0x001fca00078e0214 */
        /* <DEDUP_REMOVED lines=10> */
.L_x_138:
[----:B------:R-:W-:-:S06]  /*12e0*/  IMAD.WIDE R28, R27, 0x4, R28 ;  /* 0x000000041b1c7825 */ /* 0x000fcc00078e021c */
[----:B------:R-:W2:Y:S02]  /*12f0*/  LDG.E R28, desc[UR4][R28.64] ;  /* 0x000000041c1c7981 */ /* 0x000ea4000c1e1900 */
[----:B--2---:R-:W-:-:S13]  /*1300*/  ISETP.NE.AND P1, PT, R28, R5, PT ;  /* 0x000000051c00720c */ /* 0x004fda0003f25270 */
[----:B------:R-:W-:Y:S05]  /*1310*/  @P1 BRA `(.L_x_137) ;  /* 0x00000000000c1947 */ /* 0x000fea0003800000 */
[----:B------:R-:W2:Y:S02]  /*1320*/  LDG.E.64 R24, desc[UR4][R14.64+0x20] ;  /* 0x000020040e187981 */ /* 0x000ea4000c1e1b00 */
[----:B--2---:R-:W-:-:S05]  /*1330*/  IMAD.WIDE R24, R27, 0x4, R24 ;  /* 0x000000041b187825 */ /* 0x004fca00078e0218 */
[----:B------:R2:W5:Y:S02]  /*1340*/  LDG.E R2, desc[UR4][R24.64] ;  /* 0x0000000418027981 */ /* 0x000564000c1e1900 */
.L_x_137:
[----:B------:R-:W-:Y:S05]  /*1350*/  BSYNC.RECONVERGENT B2 ;  /* 0x0000000000027941 */ /* 0x000fea0003800200 */
.L_x_136:
[----:B------:R-:W-:Y:S01]  /*1360*/  BSSY.RECONVERGENT B2, `(.L_x_140) ;  /* 0x0000018000027945 */ /* 0x000fe20003800200 */
[----:B------:R-:W-:-:S03]  /*1370*/  HFMA2 R20, -RZ, RZ, 0, 0 ;  /* 0x00000000ff147431 */ /* 0x000fc600000001ff */
[----:B------:R-:W-:Y:S05]  /*1380*/  @!P2 BRA `(.L_x_141) ;  /* 0x000000000054a947 */ /* 0x000fea0003800000 */
[----:B-1----:R-:W1:Y:S02]  /*1390*/  LDC.64 R14, c[0x0][0x380] ;  /* 0x0000e000ff0e7b82 */ /* 0x002e640000000a00 */
[----:B-1----:R1:W5:Y:S01]  /*13a0*/  LDG.E.64 R28, desc[UR4][R14.64+0x18] ;  /* 0x000018040e1c7981 */ /* 0x002362000c1e1b00 */
[----:B------:R-:W-:Y:S01]  /*13b0*/  BSSY.RECONVERGENT B3, `(.L_x_142) ;  /* 0x000000b000037945 */ /* 0x000fe20003800200 */
.L_x_143:
[----:B0-2---:R-:W-:-:S05]  /*13c0*/  IMAD.IADD R24, R6, 0x1, R7 ;  /* 0x0000000106187824 */ /* 0x005fca00078e0207 */
        /* <DEDUP_REMOVED lines=10> */
.L_x_142:
[----:B------:R-:W-:-:S06]  /*1470*/  IMAD.WIDE R28, R7, 0x4, R28 ;  /* 0x00000004071c7825 */ /* 0x000fcc00078e021c */
[----:B------:R-:W2:Y:S02]  /*1480*/  LDG.E R28, desc[UR4][R28.64] ;  /* 0x000000041c1c7981 */ /* 0x000ea4000c1e1900 */
[----:B--2---:R-:W-:-:S13]  /*1490*/  ISETP.NE.AND P1, PT, R28, R5, PT ;  /* 0x000000051c00720c */ /* 0x004fda0003f25270 */
[----:B------:R-:W-:Y:S05]  /*14a0*/  @P1 BRA `(.L_x_141) ;  /* 0x00000000000c1947 */ /* 0x000fea0003800000 */
[----:B-1----:R-:W2:Y:S02]  /*14b0*/  LDG.E.64 R14, desc[UR4][R14.64+0x20] ;  /* 0x000020040e0e7981 */ /* 0x002ea4000c1e1b00 */
[----:B--2---:R-:W-:-:S05]  /*14c0*/  IMAD.WIDE R6, R7, 0x4, R14 ;  /* 0x0000000407067825 */ /* 0x004fca00078e020e */
[----:B------:R3:W5:Y:S02]  /*14d0*/  LDG.E R20, desc[UR4][R6.64] ;  /* 0x0000000406147981 */ /* 0x000764000c1e1900 */
.L_x_141:
[----:B------:R-:W-:Y:S05]  /*14e0*/  BSYNC.RECONVERGENT B2 ;  /* 0x0000000000027941 */ /* 0x000fea0003800200 */
.L_x_140:
[----:B------:R-:W-:Y:S01]  /*14f0*/  BSSY.RECONVERGENT B2, `(.L_x_144) ;  /* 0x0000018000027945 */ /* 0x000fe20003800200 */
[----:B---3--:R-:W-:-:S03]  /*1500*/  IMAD.MOV.U32 R7, RZ, RZ, RZ ;  /* 0x000000ffff077224 */ /* 0x008fc600078e00ff */
[----:B------:R-:W-:Y:S05]  /*1510*/  @!P0 BRA `(.L_x_145) ;  /* 0x0000000000548947 */ /* 0x000fea0003800000 */
[----:B-1----:R-:W1:Y:S02]  /*1520*/  LDC.64 R14, c[0x0][0x380] ;  /* 0x0000e000ff0e7b82 */ /* 0x002e640000000a00 */
[----:B-1----:R1:W5:Y:S01]  /*1530*/  LDG.E.64 R28, desc[UR4][R14.64+0x18] ;  /* 0x000018040e1c7981 */ /* 0x002362000c1e1b00 */
[----:B------:R-:W-:Y:S01]  /*1540*/  BSSY.RECONVERGENT B3, `(.L_x_146) ;  /* 0x000000b000037945 */ /* 0x000fe20003800200 */
.L_x_147:
[----:B------:R-:W-:-:S04]  /*1550*/  IADD3 R6, PT, PT, R0, R21, RZ ;  /* 0x0000001500067210 */ /* 0x000fc80007ffe0ff */
[----:B------:R-:W-:-:S04]  /*1560*/  LEA.HI R6, R6, R6, RZ, 0x1 ;  /* 0x0000000606067211 */ /* 0x000fc800078f08ff */
[----:B------:R-:W-:-:S05]  /*1570*/  SHF.R.S32.HI R27, RZ, 0x1, R6 ;  /* 0x00000001ff1b7819 */ /* 0x000fca0000011406 */
[----:B0-2--5:R-:W-:-:S06]  /*1580*/  IMAD.WIDE R24, R27, 0x4, R28 ;  /* 0x000000041b187825 */ /* 0x025fcc00078e021c */
[----:B------:R-:W2:Y:S02]  /*1590*/  LDG.E R24, desc[UR4][R24.64] ;  /* 0x0000000418187981 */ /* 0x000ea4000c1e1900 */
[----:B--2---:R-:W-:-:S04]  /*15a0*/  ISETP.GE.AND P0, PT, R24, R13, PT ;  /* 0x0000000d1800720c */ /* 0x004fc80003f06270 */
[----:B------:R-:W-:-:S09]  /*15b0*/  SEL R0, R0, R27, !P0 ;  /* 0x0000001b00007207 */ /* 0x000fd20004000000 */
[----:B------:R-:W-:-:S05]  /*15c0*/  @!P0 VIADD R21, R27, 0x1 ;  /* 0x000000011b158836 */ /* 0x000fca0000000000 */
[----:B------:R-:W-:-:S13]  /*15d0*/  ISETP.NE.AND P0, PT, R21, R0, PT ;  /* 0x000000001500720c */ /* 0x000fda0003f05270 */
[----:B------:R-:W-:Y:S05]  /*15e0*/  @P0 BRA `(.L_x_147) ;  /* 0xfffffffc00d80947 */ /* 0x000fea000383ffff */
[----:B------:R-:W-:Y:S05]  /*15f0*/  BSYNC.RECONVERGENT B3 ;  /* 0x0000000000037941 */ /* 0x000fea0003800200 */
.L_x_146:
[----:B------:R-:W-:-:S06]  /*1600*/  IMAD.WIDE R28, R21, 0x4, R28 ;  /* 0x00000004151c7825 */ /* 0x000fcc00078e021c */
[----:B------:R-:W2:Y:S02]  /*1610*/  LDG.E R28, desc[UR4][R28.64] ;  /* 0x000000041c1c7981 */ /* 0x000ea4000c1e1900 */
[----:B--2---:R-:W-:-:S13]  /*1620*/  ISETP.NE.AND P0, PT, R28, R13, PT ;  /* 0x0000000d1c00720c */ /* 0x004fda0003f05270 */
[----:B------:R-:W-:Y:S05]  /*1630*/  @P0 BRA `(.L_x_145) ;  /* 0x00000000000c0947 */ /* 0x000fea0003800000 */
[----:B-1----:R-:W2:Y:S02]  /*1640*/  LDG.E.64 R14, desc[UR4][R14.64+0x20] ;  /* 0x000020040e0e7981 */ /* 0x002ea4000c1e1b00 */
[----:B--2---:R-:W-:-:S06]  /*1650*/  IMAD.WIDE R6, R21, 0x4, R14 ;  /* 0x0000000415067825 */ /* 0x004fcc00078e020e */
[----:B------:R3:W5:Y:S02]  /*1660*/  LDG.E R7, desc[UR4][R6.64] ;  /* 0x0000000406077981 */ /* 0x000764000c1e1900 */
.L_x_145:
[----:B------:R-:W-:Y:S05]  /*1670*/  BSYNC.RECONVERGENT B2 ;  /* 0x0000000000027941 */ /* 0x000fea0003800200 */
.L_x_144:
[----:B-----5:R-:W-:Y:S01]  /*1680*/  VIADD R0, R31, 0x1800000 ;  /* 0x018000001f007836 */ /* 0x020fe20000000000 */
[----:B------:R-:W-:Y:S04]  /*1690*/  BSSY.RECONVERGENT B3, `(.L_x_148) ;  /* 0x000000d000037945 */ /* 0x000fe80003800200 */
[----:B------:R-:W-:-:S04]  /*16a0*/  LOP3.LUT R0, R0, 0x7f800000, RZ, 0xc0, !PT ;  /* 0x7f80000000007812 */ /* 0x000fc800078ec0ff */
[----:B------:R-:W-:-:S13]  /*16b0*/  ISETP.GT.U32.AND P0, PT, R0, 0x1ffffff, PT ;  /* 0x01ffffff0000780c */ /* 0x000fda0003f04070 */
[----:B------:R-:W-:Y:S05]  /*16c0*/  @P0 BRA `(.L_x_149) ;  /* 0x0000000000140947 */ /* 0x000fea0003800000 */
[----:B------:R-:W-:Y:S01]  /*16d0*/  IMAD.MOV.U32 R0, RZ, RZ, R31 ;  /* 0x000000ffff007224 */ /* 0x000fe200078e001f */
[----:B-1----:R-:W-:-:S07]  /*16e0*/  MOV R14, 0x1700 ;  /* 0x00001700000e7802 */ /* 0x002fce0000000f00 */
[----:B0-23--:R-:W-:Y:S05]  /*16f0*/  CALL.REL.NOINC `($__internal_2_$__cuda_sm20_rcp_rn_f32_slowpath) ;  /* 0x0000001400ec7944 */ /* 0x00dfea0003c00000 */
[----:B------:R-:W-:Y:S01]  /*1700*/  MOV R6, R25 ;  /* 0x0000001900067202 */ /* 0x000fe20000000f00 */
[----:B------:R-:W-:Y:S06]  /*1710*/  BRA `(.L_x_150) ;  /* 0x0000000000107947 */ /* 0x000fec0003800000 */
.L_x_149:
[----:B---3--:R-:W3:Y:S02]  /*1720*/  MUFU.RCP R6, R31 ;  /* 0x0000001f00067308 */ /* 0x008ee40000001000 */
[----:B---3--:R-:W-:-:S04]  /*1730*/  FFMA R0, R6, R31, -1 ;  /* 0xbf80000006007423 */ /* 0x008fc8000000001f */
[----:B-1----:R-:W-:-:S04]  /*1740*/  FADD.FTZ R15, -R0, -RZ ;  /* 0x800000ff000f7221 */ /* 0x002fc80000010100 */
[----:B------:R-:W-:-:S07]  /*1750*/  FFMA R6, R6, R15, R6 ;  /* 0x0000000f06067223 */ /* 0x000fce0000000006 */
.L_x_150:
[----:B------:R-:W-:Y:S05]  /*1760*/  BSYNC.RECONVERGENT B3 ;  /* 0x0000000000037941 */ /* 0x000fea0003800200 */
.L_x_148:
[----:B------:R-:W-:Y:S01]  /*1770*/  VIADD R0, R2, 0x1800000 ;  /* 0x0180000002007836 */ /* 0x000fe20000000000 */
[----:B------:R-:W-:Y:S04]  /*1780*/  BSSY.RECONVERGENT B3, `(.L_x_151) ;  /* 0x000000c000037945 */ /* 0x000fe80003800200 */
[----:B------:R-:W-:-:S04]  /*1790*/  LOP3.LUT R0, R0, 0x7f800000, RZ, 0xc0, !PT ;  /* 0x7f80000000007812 */ /* 0x000fc800078ec0ff */
[----:B------:R-:W-:-:S13]  /*17a0*/  ISETP.GT.U32.AND P0, PT, R0, 0x1ffffff, PT ;  /* 0x01ffffff0000780c */ /* 0x000fda0003f04070 */
[----:B------:R-:W-:Y:S05]  /*17b0*/  @P0 BRA `(.L_x_152) ;  /* 0x0000000000100947 */ /* 0x000fea0003800000 */
[----:B------:R-:W-:Y:S01]  /*17c0*/  IMAD.MOV.U32 R0, RZ, RZ, R2 ;  /* 0x000000ffff007224 */ /* 0x000fe200078e0002 */
[----:B------:R-:W-:-:S07]  /*17d0*/  MOV R14, 0x17f0 ;  /* 0x000017f0000e7802 */ /* 0x000fce0000000f00 */
[----:B0-2---:R-:W-:Y:S05]  /*17e0*/  CALL.REL.NOINC `($__internal_2_$__cuda_sm20_rcp_rn_f32_slowpath) ;  /* 0x0000001400b07944 */ /* 0x005fea0003c00000 */
[----:B------:R-:W-:Y:S05]  /*17f0*/  BRA `(.L_x_153) ;  /* 0x0000000000107947 */ /* 0x000fea0003800000 */
.L_x_152:
[----:B0-2---:R-:W0:Y:S02]  /*1800*/  MUFU.RCP R25, R2 ;  /* 0x0000000200197308 */ /* 0x005e240000001000 */
[----:B0-----:R-:W-:-:S04]  /*1810*/  FFMA R0, R25, R2, -1 ;  /* 0xbf80000019007423 */ /* 0x001fc80000000002 */
[----:B------:R-:W-:-:S04]  /*1820*/  FADD.FTZ R0, -R0, -RZ ;  /* 0x800000ff00007221 */ /* 0x000fc80000010100 */
[----:B------:R-:W-:-:S07]  /*1830*/  FFMA R25, R25, R0, R25 ;  /* 0x0000000019197223 */ /* 0x000fce0000000019 */
.L_x_153:
[----:B------:R-:W-:Y:S05]  /*1840*/  BSYNC.RECONVERGENT B3 ;  /* 0x0000000000037941 */ /* 0x000fea0003800200 */
.L_x_151:
        /* <DEDUP_REMOVED lines=10> */
.L_x_155:
[----:B------:R-:W0:Y:S02]  /*18f0*/  MUFU.RCP R25, R6 ;  /* 0x0000000600197308 */ /* 0x000e240000001000 */
[----:B0-----:R-:W-:-:S04]  /*1900*/  FFMA R0, R6, R25, -1 ;  /* 0xbf80000006007423 */ /* 0x001fc80000000019 */
[----:B------:R-:W-:-:S04]  /*1910*/  FADD.FTZ R0, -R0, -RZ ;  /* 0x800000ff00007221 */ /* 0x000fc80000010100 */
[----:B------:R-:W-:-:S07]  /*1920*/  FFMA R25, R25, R0, R25 ;  /* 0x0000000019197223 */ /* 0x000fce0000000019 */
.L_x_156:
[----:B------:R-:W-:Y:S05]  /*1930*/  BSYNC.RECONVERGENT B3 ;  /* 0x0000000000037941 */ /* 0x000fea0003800200 */
.L_x_154:
[----:B------:R-:W-:Y:S01]  /*1940*/  FADD R31, -R26, R31 ;  /* 0x0000001f1a1f7221 */ /* 0x000fe20000000100 */
[----:B------:R-:W-:Y:S01]  /*1950*/  BSSY.RECONVERGENT B3, `(.L_x_157) ;  /* 0x0000010000037945 */ /* 0x000fe20003800200 */
[----:B------:R-:W-:Y:S01]  /*1960*/  FADD R7, R7, R20 ;  /* 0x0000001407077221 */ /* 0x000fe20000000000 */
[----:B------:R-:W-:Y:S01]  /*1970*/  FADD R6, R25, R25 ;  /* 0x0000001919067221 */ /* 0x000fe20000000000 */
        /* <DEDUP_REMOVED lines=9> */
.L_x_158:
[----:B------:R-:W0:Y:S02]  /*1a10*/  MUFU.RCP R20, R31 ;  /* 0x0000001f00147308 */ /* 0x000e240000001000 */
[----:B0-----:R-:W-:-:S04]  /*1a20*/  FFMA R0, R31, R20, -1 ;  /* 0xbf8000001f007423 */ /* 0x001fc80000000014 */
[----:B------:R-:W-:-:S04]  /*1a30*/  FADD.FTZ R15, -R0, -RZ ;  /* 0x800000ff000f7221 */ /* 0x000fc80000010100 */
[----:B------:R-:W-:-:S07]  /*1a40*/  FFMA R20, R20, R15, R20 ;  /* 0x0000000f14147223 */ /* 0x000fce0000000014 */
.L_x_159:
[----:B------:R-:W-:Y:S05]  /*1a50*/  BSYNC.RECONVERGENT B3 ;  /* 0x0000000000037941 */ /* 0x000fea0003800200 */
.L_x_157:
        /* <DEDUP_REMOVED lines=13> */
.L_x_161:
[----:B------:R-:W0:Y:S02]  /*1b30*/  MUFU.RCP R25, R2 ;  /* 0x0000000200197308 */ /* 0x000e240000001000 */
[----:B0-----:R-:W-:-:S04]  /*1b40*/  FFMA R0, R2, R25, -1 ;  /* 0xbf80000002007423 */ /* 0x001fc80000000019 */
[----:B------:R-:W-:-:S04]  /*1b50*/  FADD.FTZ R0, -R0, -RZ ;  /* 0x800000ff00007221 */ /* 0x000fc80000010100 */
[----:B------:R-:W-:-:S07]  /*1b60*/  FFMA R25, R25, R0, R25 ;  /* 0x0000000019197223 */ /* 0x000fce0000000019 */
.L_x_162:
[----:B------:R-:W-:Y:S05]  /*1b70*/  BSYNC.RECONVERGENT B3 ;  /* 0x0000000000037941 */ /* 0x000fea0003800200 */
.L_x_160:
        /* <DEDUP_REMOVED lines=10> */
.L_x_164:
[----:B------:R-:W0:Y:S02]  /*1c20*/  MUFU.RCP R25, R20 ;  /* 0x0000001400197308 */ /* 0x000e240000001000 */
[----:B0-----:R-:W-:-:S04]  /*1c30*/  FFMA R0, R20, R25, -1 ;  /* 0xbf80000014007423 */ /* 0x001fc80000000019 */
[----:B------:R-:W-:-:S04]  /*1c40*/  FADD.FTZ R0, -R0, -RZ ;  /* 0x800000ff00007221 */ /* 0x000fc80000010100 */
[----:B------:R-:W-:-:S07]  /*1c50*/  FFMA R25, R25, R0, R25 ;  /* 0x0000000019197223 */ /* 0x000fce0000000019 */
.L_x_165:
[----:B------:R-:W-:Y:S05]  /*1c60*/  BSYNC.RECONVERGENT B3 ;  /* 0x0000000000037941 */ /* 0x000fea0003800200 */
.L_x_163:
        /* <DEDUP_REMOVED lines=13> */
.L_x_167:
[----:B------:R-:W-:Y:S05]  /*1d40*/  BSYNC.RECONVERGENT B2 ;  /* 0x0000000000027941 */ /* 0x000fea0003800200 */
.L_x_166:
[----:B------:R-:W-:Y:S01]  /*1d50*/  FSETP.GEU.AND P0, PT, R3, R0, PT ;  /* 0x000000000300720b */ /* 0x000fe20003f0e000 */
[----:B------:R-:W-:-:S12]  /*1d60*/  BSSY.RECONVERGENT B2, `(.L_x_168) ;  /* 0x000000c000027945 */ /* 0x000fd80003800200 */
[----:B------:R-:W-:Y:S05]  /*1d70*/  @P0 BRA `(.L_x_169) ;  /* 0x0000000000280947 */ /* 0x000fea0003800000 */
[----:B------:R-:W0:Y:S01]  /*1d80*/  LDC.64 R14, c[0x0][0x388] ;  /* 0x0000e200ff0e7b82 */ /* 0x000e220000000a00 */
[----:B------:R1:W-:Y:S04]  /*1d90*/  STG.E desc[UR4][R18.64], R4 ;  /* 0x0000000412007986 */ /* 0x0003e8000c101904 */
[----:B------:R1:W-:Y:S04]  /*1da0*/  STG.E desc[UR4][R16.64], R5 ;  /* 0x0000000510007986 */ /* 0x0003e8000c101904 */
[----:B0-----:R-:W2:Y:S02]  /*1db0*/  LDG.E.64 R2, desc[UR4][R14.64+0x20] ;  /* 0x000020040e027981 */ /* 0x001ea4000c1e1b00 */
[----:B--2---:R-:W-:-:S04]  /*1dc0*/  IMAD.WIDE R6, R8, 0x4, R2 ;  /* 0x0000000408067825 */ /* 0x004fc800078e0202 */
[----:B------:R-:W-:Y:S01]  /*1dd0*/  IMAD.WIDE R2, R10, 0x4, R2 ;  /* 0x000000040a027825 */ /* 0x000fe200078e0202 */
[----:B------:R-:W2:Y:S04]  /*1de0*/  LDG.E R25, desc[UR4][R6.64] ;  /* 0x0000000406197981 */ /* 0x000ea8000c1e1900 */
[----:B------:R-:W3:Y:S04]  /*1df0*/  LDG.E R21, desc[UR4][R2.64] ;  /* 0x0000000402157981 */ /* 0x000ee8000c1e1900 */
[----:B--2---:R1:W-:Y:S04]  /*1e00*/  STG.E desc[UR4][R2.64], R25 ;  /* 0x0000001902007986 */ /* 0x0043e8000c101904 */
[----:B---3--:R1:W-:Y:S02]  /*1e10*/  STG.E desc[UR4][R6.64], R21 ;  /* 0x0000001506007986 */ /* 0x0083e4000c101904 */
.L_x_169:
[----:B------:R-:W-:Y:S05]  /*1e20*/  BSYNC.RECONVERGENT B2 ;  /* 0x0000000000027941 */ /* 0x000fea0003800200 */
.L_x_168:
[----:B------:R-:W-:-:S05]  /*1e30*/  VIADD R8, R8, 0x1 ;  /* 0x0000000108087836 */ /* 0x000fca0000000000 */
[----:B------:R-:W-:-:S13]  /*1e40*/  ISETP.GE.AND P0, PT, R8, R12, PT ;  /* 0x0000000c0800720c */ /* 0x000fda0003f06270 */
[----:B------:R-:W-:Y:S05]  /*1e50*/  @!P0 BRA `(.L_x_170) ;  /* 0xffffffe000cc8947 */ /* 0x000fea000383ffff */
.L_x_95:
[----:B------:R-:W-:Y:S05]  /*1e60*/  BSYNC.RECONVERGENT B0 ;  /* 0x0000000000007941 */ /* 0x000fea0003800200 */
.L_x_94:
[----:B------:R-:W-:Y:S01]  /*1e70*/  ISETP.NE.AND P0, PT, R9, R12, PT ;  /* 0x0000000c0900720c */ /* 0x000fe20003f05270 */
[----:B------:R-:W-:-:S12]  /*1e80*/  IMAD.MOV.U32 R10, RZ, RZ, R9 ;  /* 0x000000ffff0a7224 */ /* 0x000fd800078e0009 */
[----:B------:R-:W-:Y:S05]  /*1e90*/  @P0 BRA `(.L_x_171) ;  /* 0xffffffe000a80947 */ /* 0x000fea000383ffff */
[----:B------:R-:W-:Y:S05]  /*1ea0*/  BSYNC.RECONVERGENT B1 ;  /* 0x0000000000017941 */ /* 0x000fea0003800200 */
.L_x_93:
[----:B------:R-:W1:Y:S02]  /*1eb0*/  LDCU.64 UR6, c[0x0][0x3a8] ;  /* 0x00007500ff0677ac */ /* 0x000e640008000a00 */
[----:B-1----:R-:W-:-:S04]  /*1ec0*/  IADD3 R16, P0, PT, R13, UR6, RZ ;  /* 0x000000060d107c10 */ /* 0x002fc8000ff1e0ff */
[----:B------:R-:W-:-:S09]  /*1ed0*/  LEA.HI.X.SX32 R17, R13, UR7, 0x1, P0 ;  /* 0x000000070d117c11 */ /* 0x000fd200080f0eff */
.L_x_212:
[----:B0-----:R-:W0:Y:S08]  /*1ee0*/  LDC.64 R14, c[0x0][0x380] ;  /* 0x0000e000ff0e7b82 */ /* 0x001e300000000a00 */
[----:B------:R-:W1:Y:S01]  /*1ef0*/  LDC.64 R18, c[0x0][0x388] ;  /* 0x0000e200ff127b82 */ /* 0x000e620000000a00 */
[----:B0-----:R-:W2:Y:S04]  /*1f00*/  LDG.E.64 R4, desc[UR4][R14.64+0x10] ;  /* 0x000010040e047981 */ /* 0x001ea8000c1e1b00 */
[----:B-1----:R-:W3:Y:S01]  /*1f10*/  LDG.E.64 R2, desc[UR4][R18.64+0x18] ;  /* 0x0000180412027981 */ /* 0x002ee2000c1e1b00 */
[----:B--2---:R-:W-:-:S05]  /*1f20*/  IMAD.WIDE R6, R13, 0x4, R4 ;  /* 0x000000040d067825 */ /* 0x004fca00078e0204 */
[----:B------:R-:W2:Y:S04]  /*1f30*/  LDG.E R0, desc[UR4][R6.64] ;  /* 0x0000000406007981 */ /* 0x000ea8000c1e1900 */
[----:B------:R-:W2:Y:S01]  /*1f40*/  LDG.E R9, desc[UR4][R6.64+0x4] ;  /* 0x0000040406097981 */ /* 0x000ea2000c1e1900 */
[----:B---3--:R-:W-:-:S06]  /*1f50*/  IMAD.WIDE R2, R11, 0x4, R2 ;  /* 0x000000040b027825 */ /* 0x008fcc00078e0202 */
[----:B------:R0:W5:Y:S01]  /*1f60*/  LDG.E R3, desc[UR4][R2.64] ;  /* 0x0000000402037981 */ /* 0x000162000c1e1900 */
[----:B------:R-:W-:Y:S01]  /*1f70*/  BSSY.RECONVERGENT B0, `(.L_x_172) ;  /* 0x0000019000007945 */ /* 0x000fe20003800200 */
[----:B------:R-:W-:Y:S01]  /*1f80*/  IMAD.MOV.U32 R8, RZ, RZ, RZ ;  /* 0x000000ffff087224 */ /* 0x000fe200078e00ff */
[----:B--2---:R-:W-:-:S13]  /*1f90*/  ISETP.NE.AND P0, PT, R0, R9, PT ;  /* 0x000000090000720c */ /* 0x004fda0003f05270 */
[----:B0-----:R-:W-:Y:S05]  /*1fa0*/  @!P0 BRA `(.L_x_173) ;  /* 0x0000000000548947 */ /* 0x001fea0003800000 */
[----:B------:R0:W5:Y:S01]  /*1fb0*/  LDG.E.64 R6, desc[UR4][R14.64+0x18] ;  /* 0x000018040e067981 */ /* 0x000162000c1e1b00 */
[----:B------:R-:W-:Y:S01]  /*1fc0*/  BSSY.RECONVERGENT B1, `(.L_x_174) ;  /* 0x000000d000017945 */ /* 0x000fe20003800200 */
[----:B------:R-:W-:Y:S01]  /*1fd0*/  MOV R2, R9 ;  /* 0x0000000900027202 */ /* 0x000fe20000000f00 */
[----:B------:R-:W-:-:S07]  /*1fe0*/  IMAD.MOV.U32 R21, RZ, RZ, R0 ;  /* 0x000000ffff157224 */ /* 0x000fce00078e0000 */
.L_x_175:
        /* <DEDUP_REMOVED lines=11> */
.L_x_174:
[----:B------:R-:W-:-:S06]  /*20a0*/  IMAD.WIDE R6, R21, 0x4, R6 ;  /* 0x0000000415067825 */ /* 0x000fcc00078e0206 */
[----:B------:R-:W2:Y:S02]  /*20b0*/  LDG.E R6, desc[UR4][R6.64] ;  /* 0x0000000406067981 */ /* 0x000ea4000c1e1900 */
[----:B--2---:R-:W-:-:S13]  /*20c0*/  ISETP.NE.AND P0, PT, R6, R13, PT ;  /* 0x0000000d0600720c */ /* 0x004fda0003f05270 */
[----:B------:R-:W2:Y:S02]  /*20d0*/  @!P0 LDG.E.64 R18, desc[UR4][R14.64+0x20] ;  /* 0x000020040e128981 */ /* 0x000ea4000c1e1b00 */
[----:B--2---:R-:W-:-:S05]  /*20e0*/  @!P0 IMAD.WIDE R18, R21, 0x4, R18 ;  /* 0x0000000415128825 */ /* 0x004fca00078e0212 */
[----:B------:R1:W5:Y:S02]  /*20f0*/  @!P0 LDG.E R8, desc[UR4][R18.64] ;  /* 0x0000000412088981 */ /* 0x000364000c1e1900 */
.L_x_173:
[----:B------:R-:W-:Y:S05]  /*2100*/  BSYNC.RECONVERGENT B0 ;  /* 0x0000000000007941 */ /* 0x000fea0003800200 */
.L_x_172:
[----:B-----5:R-:W-:-:S05]  /*2110*/  IMAD.WIDE R4, R3, 0x4, R4 ;  /* 0x0000000403047825 */ /* 0x020fca00078e0204 */
[----:B------:R-:W2:Y:S04]  /*2120*/  LDG.E R2, desc[UR4][R4.64] ;  /* 0x0000000404027981 */ /* 0x000ea8000c1e1900 */
[----:B-1----:R-:W2:Y:S01]  /*2130*/  LDG.E R19, desc[UR4][R4.64+0x4] ;  /* 0x0000040404137981 */ /* 0x002ea2000c1e1900 */
[----:B------:R-:W-:Y:S01]  /*2140*/  BSSY.RECONVERGENT B0, `(.L_x_176) ;  /* 0x000001a000007945 */ /* 0x000fe20003800200 */
[----:B------:R-:W-:Y:S01]  /*2150*/  HFMA2 R7, -RZ, RZ, 0, 0 ;  /* 0x00000000ff077431 */ /* 0x000fe200000001ff */
[----:B--2---:R-:W-:-:S13]  /*2160*/  ISETP.NE.AND P0, PT, R2, R19, PT ;  /* 0x000000130200720c */ /* 0x004fda0003f05270 */
[----:B------:R-:W-:Y:S05]  /*2170*/  @!P0 BRA `(.L_x_177) ;  /* 0x0000000000588947 */ /* 0x000fea0003800000 */
[----:B------:R1:W5:Y:S01]  /*2180*/  LDG.E.64 R4, desc[UR4][R14.64+0x18] ;  /* 0x000018040e047981 */ /* 0x000362000c1e1b00 */
[----:B------:R-:W-:Y:S01]  /*2190*/  BSSY.RECONVERGENT B1, `(.L_x_178) ;  /* 0x000000d000017945 */ /* 0x000fe20003800200 */
[----:B------:R-:W-:Y:S02]  /*21a0*/  IMAD.MOV.U32 R6, RZ, RZ, R19 ;  /* 0x000000ffff067224 */ /* 0x000fe400078e0013 */
[----:B------:R-:W-:-:S07]  /*21b0*/  IMAD.MOV.U32 R25, RZ, RZ, R2 ;  /* 0x000000ffff197224 */ /* 0x000fce00078e0002 */
.L_x_179:
        /* <DEDUP_REMOVED lines=11> */
.L_x_178:
[----:B------:R-:W-:-:S06]  /*2270*/  IMAD.WIDE R4, R25, 0x4, R4 ;  /* 0x0000000419047825 */ /* 0x000fcc00078e0204 */
[----:B------:R-:W2:Y:S02]  /*2280*/  LDG.E R4, desc[UR4][R4.64] ;  /* 0x0000000404047981 */ /* 0x000ea4000c1e1900 */
[----:B--2---:R-:W-:-:S13]  /*2290*/  ISETP.NE.AND P0, PT, R4, R3, PT ;  /* 0x000000030400720c */ /* 0x004fda0003f05270 */
[----:B------:R-:W-:Y:S05]  /*22a0*/  @P0 BRA `(.L_x_177) ;  /* 0x00000000000c0947 */ /* 0x000fea0003800000 */
[----:B------:R-:W2:Y:S02]  /*22b0*/  LDG.E.64 R4, desc[UR4][R14.64+0x20] ;  /* 0x000020040e047981 */ /* 0x000ea4000c1e1b00 */
[----:B--2---:R-:W-:-:S05]  /*22c0*/  IMAD.WIDE R4, R25, 0x4, R4 ;  /* 0x0000000419047825 */ /* 0x004fca00078e0204 */
[----:B------:R2:W5:Y:S02]  /*22d0*/  LDG.E R7, desc[UR4][R4.64] ;  /* 0x0000000404077981 */ /* 0x000564000c1e1900 */
.L_x_177:
[----:B------:R-:W-:Y:S05]  /*22e0*/  BSYNC.RECONVERGENT B0 ;  /* 0x0000000000007941 */ /* 0x000fea0003800200 */
.L_x_176:
[----:B------:R-:W-:Y:S01]  /*22f0*/  ISETP.NE.AND P0, PT, R0, R9, PT ;  /* 0x000000090000720c */ /* 0x000fe20003f05270 */
[----:B------:R-:W-:Y:S01]  /*2300*/  BSSY.RECONVERGENT B0, `(.L_x_180) ;  /* 0x0000017000007945 */ /* 0x000fe20003800200 */
[----:B------:R-:W-:-:S11]  /*2310*/  IMAD.MOV.U32 R6, RZ, RZ, RZ ;  /* 0x000000ffff067224 */ /* 0x000fd600078e00ff */
[----:B------:R-:W-:Y:S05]  /*2320*/  @!P0 BRA `(.L_x_181) ;  /* 0x0000000000508947 */ /* 0x000fea0003800000 */
[----:B--2---:R2:W5:Y:S01]  /*2330*/  LDG.E.64 R4, desc[UR4][R14.64+0x18] ;  /* 0x000018040e047981 */ /* 0x004562000c1e1b00 */
[----:B------:R-:W-:Y:S01]  /*2340*/  BSSY.RECONVERGENT B1, `(.L_x_182) ;  /* 0x000000b000017945 */ /* 0x000fe20003800200 */
.L_x_183:
[----:B------:R-:W-:-:S04]  /*2350*/  IADD3 R10, PT, PT, R9, R0, RZ ;  /* 0x00000000090a7210 */ /* 0x000fc80007ffe0ff */
        /* <DEDUP_REMOVED lines=10> */
.L_x_182:
[----:B------:R-:W-:-:S06]  /*2400*/  IMAD.WIDE R4, R0, 0x4, R4 ;  /* 0x0000000400047825 */ /* 0x000fcc00078e0204 */
[----:B------:R-:W3:Y:S02]  /*2410*/  LDG.E R4, desc[UR4][R4.64] ;  /* 0x0000000404047981 */ /* 0x000ee4000c1e1900 */
[----:B---3--:R-:W-:-:S13]  /*2420*/  ISETP.NE.AND P0, PT, R4, R3, PT ;  /* 0x000000030400720c */ /* 0x008fda0003f05270 */
[----:B------:R-:W-:Y:S05]  /*2430*/  @P0 BRA `(.L_x_181) ;  /* 0x00000000000c0947 */ /* 0x000fea0003800000 */
[----:B------:R-:W3:Y:S02]  /*2440*/  LDG.E.64 R4, desc[UR4][R14.64+0x20] ;  /* 0x000020040e047981 */ /* 0x000ee4000c1e1b00 */
[----:B---3--:R-:W-:-:S05]  /*2450*/  IMAD.WIDE R4, R0, 0x4, R4 ;  /* 0x0000000400047825 */ /* 0x008fca00078e0204 */
[----:B------:R3:W5:Y:S02]  /*2460*/  LDG.E R6, desc[UR4][R4.64] ;  /* 0x0000000404067981 */ /* 0x000764000c1e1900 */
.L_x_181:
[----:B------:R-:W-:Y:S05]  /*2470*/  BSYNC.RECONVERGENT B0 ;  /* 0x0000000000007941 */ /* 0x000fea0003800200 */
.L_x_180:
[----:B------:R-:W-:Y:S01]  /*2480*/  ISETP.NE.AND P0, PT, R2, R19, PT ;  /* 0x000000130200720c */ /* 0x000fe20003f05270 */
[----:B------:R-:W-:Y:S01]  /*2490*/  BSSY.RECONVERGENT B0, `(.L_x_184) ;  /* 0x0000017000007945 */ /* 0x000fe20003800200 */
[----:B--23--:R-:W-:-:S11]  /*24a0*/  IMAD.MOV.U32 R5, RZ, RZ, RZ ;  /* 0x000000ffff057224 */ /* 0x00cfd600078e00ff */
[----:B------:R-:W-:Y:S05]  /*24b0*/  @!P0 BRA `(.L_x_185) ;  /* 0x0000000000508947 */ /* 0x000fea0003800000 */
[----:B------:R2:W5:Y:S01]  /*24c0*/  LDG.E.64 R20, desc[UR4][R14.64+0x18] ;  /* 0x000018040e147981 */ /* 0x000562000c1e1b00 */
[----:B------:R-:W-:Y:S01]  /*24d0*/  BSSY.RECONVERGENT B1, `(.L_x_186) ;  /* 0x000000b000017945 */ /* 0x000fe20003800200 */
.L_x_187:
        /* <DEDUP_REMOVED lines=11> */
.L_x_186:
[----:B------:R-:W-:-:S06]  /*2590*/  IMAD.WIDE R20, R2, 0x4, R20 ;  /* 0x0000000402147825 */ /* 0x000fcc00078e0214 */
[----:B------:R-:W3:Y:S02]  /*25a0*/  LDG.E R20, desc[UR4][R20.64] ;  /* 0x0000000414147981 */ /* 0x000ee4000c1e1900 */
[----:B---3--:R-:W-:-:S13]  /*25b0*/  ISETP.NE.AND P0, PT, R20, R13, PT ;  /* 0x0000000d1400720c */ /* 0x008fda0003f05270 */
[----:B------:R-:W-:Y:S05]  /*25c0*/  @P0 BRA `(.L_x_185) ;  /* 0x00000000000c0947 */ /* 0x000fea0003800000 */
[----:B012---:R-:W2:Y:S02]  /*25d0*/  LDG.E.64 R14, desc[UR4][R14.64+0x20] ;  /* 0x000020040e0e7981 */ /* 0x007ea4000c1e1b00 */
[----:B--2---:R-:W-:-:S06]  /*25e0*/  IMAD.WIDE R4, R2, 0x4, R14 ;  /* 0x0000000402047825 */ /* 0x004fcc00078e020e */
[----:B------:R3:W5:Y:S02]  /*25f0*/  LDG.E R5, desc[UR4][R4.64] ;  /* 0x0000000404057981 */ /* 0x000764000c1e1900 */
.L_x_185:
[----:B------:R-:W-:Y:S05]  /*2600*/  BSYNC.RECONVERGENT B0 ;  /* 0x0000000000007941 */ /* 0x000fea0003800200 */
.L_x_184:
[----:B------:R-:W-:Y:S01]  /*2610*/  VIADD R0, R8, 0x1800000 ;  /* 0x0180000008007836 */ /* 0x000fe20000000000 */
[----:B------:R-:W-:Y:S01]  /*2620*/  BSSY.RECONVERGENT B0, `(.L_x_188) ;  /* 0x000000e000007945 */ /* 0x000fe20003800200 */
[----:B------:R-:W-:-:S03]  /*2630*/  SHF.R.S32.HI R2, RZ, 0x1f, R11 ;  /* 0x0000001fff027819 */ /* 0x000fc6000001140b */
[----:B------:R-:W-:-:S04]  /*2640*/  LOP3.LUT R0, R0, 0x7f800000, RZ, 0xc0, !PT ;  /* 0x7f80000000007812 */ /* 0x000fc800078ec0ff */
[----:B------:R-:W-:-:S13]  /*2650*/  ISETP.GT.U32.AND P0, PT, R0, 0x1ffffff, PT ;  /* 0x01ffffff0000780c */ /* 0x000fda0003f04070 */
[----:B------:R-:W-:Y:S05]  /*2660*/  @P0 BRA `(.L_x_189) ;  /* 0x0000000000140947 */ /* 0x000fea0003800000 */
[----:B------:R-:W-:Y:S02]  /*2670*/  MOV R0, R8 ;  /* 0x0000000800007202 */ /* 0x000fe40000000f00 */
[----:B012---:R-:W-:-:S07]  /*2680*/  MOV R14, 0x26a0 ;  /* 0x000026a0000e7802 */ /* 0x007fce0000000f00 */
[----:B---3-5:R-:W-:Y:S05]  /*2690*/  CALL.REL.NOINC `($__internal_2_$__cuda_sm20_rcp_rn_f32_slowpath) ;  /* 0x0000000800047944 */ /* 0x028fea0003c00000 */
[----:B------:R-:W-:Y:S01]  /*26a0*/  IMAD.MOV.U32 R4, RZ, RZ, R25 ;  /* 0x000000ffff047224 */ /* 0x000fe200078e0019 */
[----:B------:R-:W-:Y:S06]  /*26b0*/  BRA `(.L_x_190) ;  /* 0x0000000000107947 */ /* 0x000fec0003800000 */
.L_x_189:
[----:B------:R-:W4:Y:S02]  /*26c0*/  MUFU.RCP R9, R8 ;  /* 0x0000000800097308 */ /* 0x000f240000001000 */
[----:B----4-:R-:W-:-:S04]  /*26d0*/  FFMA R0, R9, R8, -1 ;  /* 0xbf80000009007423 */ /* 0x010fc80000000008 */
[----:B------:R-:W-:-:S04]  /*26e0*/  FADD.FTZ R0, -R0, -RZ ;  /* 0x800000ff00007221 */ /* 0x000fc80000010100 */
[----:B---3--:R-:W-:-:S07]  /*26f0*/  FFMA R4, R9, R0, R9 ;  /* 0x0000000009047223 */ /* 0x008fce0000000009 */
.L_x_190:
[----:B------:R-:W-:Y:S05]  /*2700*/  BSYNC.RECONVERGENT B0 ;  /* 0x0000000000007941 */ /* 0x000fea0003800200 */
.L_x_188:
[----:B-----5:R-:W-:Y:S01]  /*2710*/  VIADD R0, R7, 0x1800000 ;  /* 0x0180000007007836 */ /* 0x020fe20000000000 */
[----:B------:R-:W-:Y:S04]  /*2720*/  BSSY.RECONVERGENT B0, `(.L_x_191) ;  /* 0x000000c000007945 */ /* 0x000fe80003800200 */
[----:B------:R-:W-:-:S04]  /*2730*/  LOP3.LUT R0, R0, 0x7f800000, RZ, 0xc0, !PT ;  /* 0x7f80000000007812 */ /* 0x000fc800078ec0ff */
[----:B------:R-:W-:-:S13]  /*2740*/  ISETP.GT.U32.AND P0, PT, R0, 0x1ffffff, PT ;  /* 0x01ffffff0000780c */ /* 0x000fda0003f04070 */
[----:B------:R-:W-:Y:S05]  /*2750*/  @P0 BRA `(.L_x_192) ;  /* 0x0000000000100947 */ /* 0x000fea0003800000 */
[----:B------:R-:W-:Y:S02]  /*2760*/  MOV R0, R7 ;  /* 0x0000000700007202 */ /* 0x000fe40000000f00 */
[----:B012---:R-:W-:-:S07]  /*2770*/  MOV R14, 0x2790 ;  /* 0x00002790000e7802 */ /* 0x007fce0000000f00 */
[----:B------:R-:W-:Y:S05]  /*2780*/  CALL.REL.NOINC `($__internal_2_$__cuda_sm20_rcp_rn_f32_slowpath) ;  /* 0x0000000400c87944 */ /* 0x000fea0003c00000 */
[----:B------:R-:W-:Y:S05]  /*2790*/  BRA `(.L_x_193) ;  /* 0x0000000000107947 */ /* 0x000fea0003800000 */
.L_x_192:
[----:B------:R-:W3:Y:S02]  /*27a0*/  MUFU.RCP R0, R7 ;  /* 0x0000000700007308 */ /* 0x000ee40000001000 */
[----:B---3--:R-:W-:-:S04]  /*27b0*/  FFMA R9, R0, R7, -1 ;  /* 0xbf80000000097423 */ /* 0x008fc80000000007 */
[----:B------:R-:W-:-:S04]  /*27c0*/  FADD.FTZ R9, -R9, -RZ ;  /* 0x800000ff09097221 */ /* 0x000fc80000010100 */
[----:B------:R-:W-:-:S07]  /*27d0*/  FFMA R25, R0, R9, R0 ;  /* 0x0000000900197223 */ /* 0x000fce0000000000 */
.L_x_193:
[----:B------:R-:W-:Y:S05]  /*27e0*/  BSYNC.RECONVERGENT B0 ;  /* 0x0000000000007941 */ /* 0x000fea0003800200 */
.L_x_191:
[----:B------:R-:W-:Y:S01]  /*27f0*/  FADD R4, R25, R4 ;  /* 0x0000000419047221 */ /* 0x000fe20000000000 */
[----:B------:R-:W-:Y:S03]  /*2800*/  BSSY.RECONVERGENT B0, `(.L_x_194) ;  /* 0x000000d000007945 */ /* 0x000fe60003800200 */
[----:B------:R-:W-:-:S05]  /*2810*/  VIADD R0, R4, 0x1800000 ;  /* 0x0180000004007836 */ /* 0x000fca0000000000 */
[----:B------:R-:W-:-:S04]  /*2820*/  LOP3.LUT R0, R0, 0x7f800000, RZ, 0xc0, !PT ;  /* 0x7f80000000007812 */ /* 0x000fc800078ec0ff */
[----:B------:R-:W-:-:S13]  /*2830*/  ISETP.GT.U32.AND P0, PT, R0, 0x1ffffff, PT ;  /* 0x01ffffff0000780c */ /* 0x000fda0003f04070 */
[----:B------:R-:W-:Y:S05]  /*2840*/  @P0 BRA `(.L_x_195) ;  /* 0x0000000000100947 */ /* 0x000fea0003800000 */
[----:B------:R-:W-:Y:S01]  /*2850*/  IMAD.MOV.U32 R0, RZ, RZ, R4 ;  /* 0x000000ffff007224 */ /* 0x000fe200078e0004 */
[----:B012---:R-:W-:-:S07]  /*2860*/  MOV R14, 0x2880 ;  /* 0x00002880000e7802 */ /* 0x007fce0000000f00 */
[----:B------:R-:W-:Y:S05]  /*2870*/  CALL.REL.NOINC `($__internal_2_$__cuda_sm20_rcp_rn_f32_slowpath) ;  /* 0x00000004008c7944 */ /* 0x000fea0003c00000 */
[----:B------:R-:W-:Y:S05]  /*2880*/  BRA `(.L_x_196) ;  /* 0x0000000000107947 */ /* 0x000fea0003800000 */
.L_x_195:
[----:B------:R-:W3:Y:S02]  /*2890*/  MUFU.RCP R25, R4 ;  /* 0x0000000400197308 */ /* 0x000ee40000001000 */
[----:B---3--:R-:W-:-:S04]  /*28a0*/  FFMA R0, R4, R25, -1 ;  /* 0xbf80000004007423 */ /* 0x008fc80000000019 */
[----:B------:R-:W-:-:S04]  /*28b0*/  FADD.FTZ R0, -R0, -RZ ;  /* 0x800000ff00007221 */ /* 0x000fc80000010100 */
[----:B------:R-:W-:-:S07]  /*28c0*/  FFMA R25, R25, R0, R25 ;  /* 0x0000000019197223 */ /* 0x000fce0000000019 */
.L_x_196:
[----:B------:R-:W-:Y:S05]  /*28d0*/  BSYNC.RECONVERGENT B0 ;  /* 0x0000000000007941 */ /* 0x000fea0003800200 */
.L_x_194:
[----:B------:R-:W0:Y:S01]  /*28e0*/  LDG.E R9, desc[UR4][R22.64] ;  /* 0x0000000416097981 */ /* 0x000e22000c1e1900 */
[----:B------:R-:W-:Y:S01]  /*28f0*/  BSSY.RECONVERGENT B0, `(.L_x_197) ;  /* 0x0000011000007945 */ /* 0x000fe20003800200 */
[----:B------:R-:W-:Y:S01]  /*2900*/  FADD R5, R5, R6 ;  /* 0x0000000605057221 */ /* 0x000fe20000000000 */
[----:B------:R-:W-:Y:S01]  /*2910*/  FADD R4, R25, R25 ;  /* 0x0000001919047221 */ /* 0x000fe20000000000 */
[----:B012---:R-:W-:-:S05]  /*2920*/  FADD R15, -R9, R8 ;  /* 0x00000008090f7221 */ /* 0x007fca0000000100 */
[----:B------:R-:W-:-:S04]  /*2930*/  IADD3 R0, PT, PT, R15, 0x1800000, RZ ;  /* 0x018000000f007810 */ /* 0x000fc80007ffe0ff */
        /* <DEDUP_REMOVED lines=8> */
.L_x_198:
[----:B------:R-:W0:Y:S02]  /*29c0*/  MUFU.RCP R6, R15 ;  /* 0x0000000f00067308 */ /* 0x000e240000001000 */
[----:B0-----:R-:W-:-:S04]  /*29d0*/  FFMA R0, R15, R6, -1 ;  /* 0xbf8000000f007423 */ /* 0x001fc80000000006 */
[----:B------:R-:W-:-:S04]  /*29e0*/  FADD.FTZ R9, -R0, -RZ ;  /* 0x800000ff00097221 */ /* 0x000fc80000010100 */
[----:B------:R-:W-:-:S07]  /*29f0*/  FFMA R6, R6, R9, R6 ;  /* 0x0000000906067223 */ /* 0x000fce0000000006 */
.L_x_199:
[----:B------:R-:W-:Y:S05]  /*2a00*/  BSYNC.RECONVERGENT B0 ;  /* 0x0000000000007941 */ /* 0x000fea0003800200 */
.L_x_197:
        /* <DEDUP_REMOVED lines=13> */
.L_x_201:
[----:B------:R-:W0:Y:S02]  /*2ae0*/  MUFU.RCP R25, R10 ;  /* 0x0000000a00197308 */ /* 0x000e240000001000 */
[----:B0-----:R-:W-:-:S04]  /*2af0*/  FFMA R0, R10, R25, -1 ;  /* 0xbf8000000a007423 */ /* 0x001fc80000000019 */
[----:B------:R-:W-:-:S04]  /*2b00*/  FADD.FTZ R0, -R0, -RZ ;  /* 0x800000ff00007221 */ /* 0x000fc80000010100 */
[----:B------:R-:W-:-:S07]  /*2b10*/  FFMA R25, R25, R0, R25 ;  /* 0x0000000019197223 */ /* 0x000fce0000000019 */
.L_x_202:
[----:B------:R-:W-:Y:S05]  /*2b20*/  BSYNC.RECONVERGENT B0 ;  /* 0x0000000000007941 */ /* 0x000fea0003800200 */
.L_x_200:
        /* <DEDUP_REMOVED lines=10> */
.L_x_204:
[----:B------:R-:W0:Y:S02]  /*2bd0*/  MUFU.RCP R25, R6 ;  /* 0x0000000600197308 */ /* 0x000e240000001000 */
[----:B0-----:R-:W-:-:S04]  /*2be0*/  FFMA R0, R6, R25, -1 ;  /* 0xbf80000006007423 */ /* 0x001fc80000000019 */
[----:B------:R-:W-:-:S04]  /*2bf0*/  FADD.FTZ R0, -R0, -RZ ;  /* 0x800000ff00007221 */ /* 0x000fc80000010100 */
[----:B------:R-:W-:-:S07]  /*2c00*/  FFMA R25, R25, R0, R25 ;  /* 0x0000000019197223 */ /* 0x000fce0000000019 */
.L_x_205:
[----:B------:R-:W-:Y:S05]  /*2c10*/  BSYNC.RECONVERGENT B0 ;  /* 0x0000000000007941 */ /* 0x000fea0003800200 */
.L_x_203:
        /* <DEDUP_REMOVED lines=10> */
[----:B------:R-:W-:Y:S01]  /*2cc0*/  IMAD.MOV.U32 R0, RZ, RZ, R4 ;  /* 0x000000ffff007224 */ /* 0x000fe200078e0004 */
[----:B------:R-:W-:-:S07]  /*2cd0*/  MOV R14, 0x2cf0 ;  /* 0x00002cf0000e7802 */ /* 0x000fce0000000f00 */
[----:B------:R-:W-:Y:S05]  /*2ce0*/  CALL.REL.NOINC `($__internal_3_$__cuda_sm3x_div_rn_noftz_f32_slowpath) ;  /* 0x0000000400407944 */ /* 0x000fea0003c00000 */
.L_x_207:
[----:B------:R-:W-:Y:S05]  /*2cf0*/  BSYNC.RECONVERGENT B0 ;  /* 0x0000000000007941 */ /* 0x000fea0003800200 */
.L_x_206:
[----:B------:R-:W0:Y:S01]  /*2d00*/  LDCU UR6, c[0x0][0x3a0] ;  /* 0x00007400ff0677ac */ /* 0x000e220008000800 */
[----:B------:R-:W1:Y:S01]  /*2d10*/  LDCU.64 UR8, c[0x0][0x398] ;  /* 0x00007300ff0877ac */ /* 0x000e620008000a00 */
[C---:B0-----:R-:W-:Y:S02]  /*2d20*/  FSETP.GTU.AND P0, PT, R0.reuse, UR6, PT ;  /* 0x0000000600007c0b */ /* 0x041fe4000bf0c000 */
[----:B-1----:R-:W-:Y:S02]  /*2d30*/  IADD3 R4, P1, PT, R11, UR8, RZ ;  /* 0x000000080b047c10 */ /* 0x002fe4000ff3e0ff */
[----:B------:R-:W-:Y:S02]  /*2d40*/  FSETP.GT.AND P0, PT, R0, RZ, !P0 ;  /* 0x000000ff0000720b */ /* 0x000fe40004704000 */
[----:B------:R-:W-:Y:S02]  /*2d50*/  IADD3.X R5, PT, PT, R2, UR9, RZ, P1, !PT ;  /* 0x0000000902057c10 */ /* 0x000fe40008ffe4ff */
[----:B------:R-:W-:-:S05]  /*2d60*/  SEL R7, RZ, 0x1, !P0 ;  /* 0x00000001ff077807 */ /* 0x000fca0004000000 */
[----:B------:R0:W-:Y:S04]  /*2d70*/  STG.E.U8 desc[UR4][R4.64], R7 ;  /* 0x0000000704007986 */ /* 0x0001e8000c101104 */
[----:B------:R-:W2:Y:S01]  /*2d80*/  LDG.E.U8 R0, desc[UR4][R16.64] ;  /* 0x0000000410007981 */ /* 0x000ea2000c1e1100 */
[----:B------:R-:W-:Y:S04]  /*2d90*/  BSSY.RECONVERGENT B0, `(.L_x_208) ;  /* 0x000000d000007945 */ /* 0x000fe80003800200 */
[----:B------:R-:W-:Y:S01]  /*2da0*/  BSSY.RELIABLE B1, `(.L_x_209) ;  /* 0x000000a000017945 */ /* 0x000fe20003800100 */
[----:B--2---:R-:W-:-:S13]  /*2db0*/  ISETP.NE.AND P0, PT, R0, RZ, PT ;  /* 0x000000ff0000720c */ /* 0x004fda0003f05270 */
[----:B0-----:R-:W-:Y:S05]  /*2dc0*/  @P0 BRA `(.L_x_210) ;  /* 0x00000000001c0947 */ /* 0x001fea0003800000 */
[----:B------:R-:W0:Y:S02]  /*2dd0*/  LDCU.64 UR6, c[0x0][0x3a8] ;  /* 0x00007500ff0677ac */ /* 0x000e240008000a00 */
[----:B0-----:R-:W-:-:S04]  /*2de0*/  IADD3 R2, P0, PT, R3, UR6, RZ ;  /* 0x0000000603027c10 */ /* 0x001fc8000ff1e0ff */
[----:B------:R-:W-:-:S05]  /*2df0*/  LEA.HI.X.SX32 R3, R3, UR7, 0x1, P0 ;  /* 0x0000000703037c11 */ /* 0x000fca00080f0eff */
[----:B------:R-:W2:Y:S02]  /*2e00*/  LDG.E.U8 R2, desc[UR4][R2.64] ;  /* 0x0000000402027981 */ /* 0x000ea4000c1e1100 */
[----:B--2---:R-:W-:-:S13]  /*2e10*/  ISETP.NE.AND P0, PT, R2, RZ, PT ;  /* 0x000000ff0200720c */ /* 0x004fda0003f05270 */
[----:B------:R-:W-:Y:S05]  /*2e20*/  @!P0 BREAK.RELIABLE B1 ;  /* 0x0000000000018942 */ /* 0x000fea0003800100 */
[----:B------:R-:W-:Y:S05]  /*2e30*/  @!P0 BRA `(.L_x_211) ;  /* 0x0000000000088947 */ /* 0x000fea0003800000 */
.L_x_210:
[----:B------:R-:W-:Y:S05]  /*2e40*/  BSYNC.RELIABLE B1 ;  /* 0x0000000000017941 */ /* 0x000fea0003800100 */
.L_x_209:
[----:B------:R0:W-:Y:S02]  /*2e50*/  STG.E.U8 desc[UR4][R4.64], RZ ;  /* 0x000000ff04007986 */ /* 0x0001e4000c101104 */
.L_x_211:
[----:B------:R-:W-:Y:S05]  /*2e60*/  BSYNC.RECONVERGENT B0 ;  /* 0x0000000000007941 */ /* 0x000fea0003800200 */
.L_x_208:
[----:B------:R-:W-:-:S05]  /*2e70*/  VIADD R11, R11, 0x1 ;  /* 0x000000010b0b7836 */ /* 0x000fca0000000000 */
[----:B------:R-:W-:-:S13]  /*2e80*/  ISETP.NE.AND P0, PT, R11, R12, PT ;  /* 0x0000000c0b00720c */ /* 0x000fda0003f05270 */
[----:B------:R-:W-:Y:S05]  /*2e90*/  @P0 BRA `(.L_x_212) ;  /* 0xfffffff000100947 */ /* 0x000fea000383ffff */
[----:B------:R-:W-:Y:S05]  /*2ea0*/  EXIT ;  /* 0x000000000000794d */ /* 0x000fea0003800000 */
        .weak           $__internal_2_$__cuda_sm20_rcp_rn_f32_slowpath
        .type           $__internal_2_$__cuda_sm20_rcp_rn_f32_slowpath,@function
        .size           $__internal_2_$__cuda_sm20_rcp_rn_f32_slowpath,($__internal_3_$__cuda_sm3x_div_rn_noftz_f32_slowpath - $__internal_2_$__cuda_sm20_rcp_rn_f32_slowpath)
$__internal_2_$__cuda_sm20_rcp_rn_f32_slowpath:
[----:B------:R-:W-:Y:S01]  /*2eb0*/  SHF.L.U32 R15, R0, 0x1, RZ ;  /* 0x00000001000f7819 */ /* 0x000fe200000006ff */
[----:B------:R-:W-:Y:S03]  /*2ec0*/  BSSY.RECONVERGENT B2, `(.L_x_213) ;  /* 0x0000030000027945 */ /* 0x000fe60003800200 */
        /* <DEDUP_REMOVED lines=13> */
.L_x_214:
[----:B------:R-:W-:-:S05]  /*2fa0*/  VIADD R24, R15, 0xffffff03 ;  /* 0xffffff030f187836 */ /* 0x000fca0000000000 */
[----:B------:R-:W-:-:S13]  /*2fb0*/  ISETP.GT.U32.AND P0, PT, R24, 0x1, PT ;  /* 0x000000011800780c */ /* 0x000fda0003f04070 */
[----:B------:R-:W-:Y:S05]  /*2fc0*/  @P0 BRA `(.L_x_216) ;  /* 0x0000000000780947 */ /* 0x000fea0003800000 */
[----:B------:R-:W-:Y:S01]  /*2fd0*/  LOP3.LUT R35, R0, 0x7fffff, RZ, 0xc0, !PT ;  /* 0x007fffff00237812 */ /* 0x000fe200078ec0ff */
[----:B------:R-:W-:-:S03]  /*2fe0*/  HFMA2 R27, -RZ, RZ, 0, 1.78813934326171875e-07 ;  /* 0x00000003ff1b7431 */ /* 0x000fc600000001ff */
[----:B------:R-:W-:-:S04]  /*2ff0*/  LOP3.LUT R35, R35, 0x3f800000, RZ, 0xfc, !PT ;  /* 0x3f80000023237812 */ /* 0x000fc800078efcff */
[----:B------:R-:W0:Y:S01]  /*3000*/  MUFU.RCP R28, R35 ;  /* 0x00000023001c7308 */ /* 0x000e220000001000 */
[----:B------:R-:W-:Y:S01]  /*3010*/  SHF.L.U32 R27, R27, R24, RZ ;  /* 0x000000181b1b7219 */ /* 0x000fe200000006ff */
        /* <DEDUP_REMOVED lines=8> */
[----:B------:R-:W-:-:S03]  /*30a0*/  LOP3.LUT R27, R27, R29, RZ, 0xc0, !PT ;  /* 0x0000001d1b1b7212 */ /* 0x000fc600078ec0ff */
        /* <DEDUP_REMOVED lines=9> */
[----:B------:R-:W-:Y:S02]  /*3140*/  ISETP.GE.AND P0, PT, R24, RZ, PT ;  /* 0x000000ff1800720c */ /* 0x000fe40003f06270 */
[----:B------:R-:W-:-:S04]  /*3150*/  IADD3 R24, PT, PT, R15, -0xfc, RZ ;  /* 0xffffff040f187810 */ /* 0x000fc80007ffe0ff */
[----:B------:R-:W-:-:S07]  /*3160*/  SHF.R.U32.HI R25, RZ, R24, R29 ;  /* 0x00000018ff197219 */ /* 0x000fce000001161d */
[----:B------:R-:W-:-:S04]  /*3170*/  @!P0 VIADD R25, R25, 0x1 ;  /* 0x0000000119198836 */ /* 0x000fc80000000000 */
[----:B------:R-:W-:-:S05]  /*3180*/  @!P1 IMAD.SHL.U32 R25, R25, 0x2, RZ ;  /* 0x0000000219199824 */ /* 0x000fca00078e00ff */
[----:B------:R-:W-:Y:S01]  /*3190*/  LOP3.LUT R25, R25, 0x80000000, R0, 0xf8, !PT ;  /* 0x8000000019197812 */ /* 0x000fe200078ef800 */
[----:B------:R-:W-:Y:S06]  /*31a0*/  BRA `(.L_x_215) ;  /* 0x0000000000047947 */ /* 0x000fec0003800000 */
.L_x_216:
[----:B------:R0:W1:Y:S02]  /*31b0*/  MUFU.RCP R25, R0 ;  /* 0x0000000000197308 */ /* 0x0000640000001000 */
.L_x_215:
[----:B------:R-:W-:Y:S05]  /*31c0*/  BSYNC.RECONVERGENT B2 ;  /* 0x0000000000027941 */ /* 0x000fea0003800200 */
.L_x_213:
[----:B------:R-:W-:-:S04]  /*31d0*/  MOV R15, 0x0 ;  /* 0x00000000000f7802 */ /* 0x000fc80000000f00 */
[----:B01----:R-:W-:Y:S05]  /*31e0*/  RET.REL.NODEC R14 `(_Z17sortNeighbourListP9MatrixCSRS0_PfPbfS2_) ;  /* 0xffffffcc0e847950 */ /* 0x003fea0003c3ffff */
        .weak           $__internal_3_$__cuda_sm3x_div_rn_noftz_f32_slowpath
        .type           $__internal_3_$__cuda_sm3x_div_rn_noftz_f32_slowpath,@function
        .size           $__internal_3_$__cuda_sm3x_div_rn_noftz_f32_slowpath,(.L_x_285 - $__internal_3_$__cuda_sm3x_div_rn_noftz_f32_slowpath)
$__internal_3_$__cuda_sm3x_div_rn_noftz_f32_slowpath:
[----:B------:R-:W-:Y:S01]  /*31f0*/  SHF.R.U32.HI R24, RZ, 0x17, R15 ;  /* 0x00000017ff187819 */ /* 0x000fe2000001160f */
[----:B------:R-:W-:Y:S01]  /*3200*/  BSSY.RECONVERGENT B3, `(.L_x_217) ;  /* 0x0000062000037945 */ /* 0x000fe20003800200 */
[----:B------:R-:W-:Y:S02]  /*3210*/  SHF.R.U32.HI R28, RZ, 0x17, R0 ;  /* 0x00000017ff1c7819 */ /* 0x000fe40000011600 */
[----:B------:R-:W-:Y:S02]  /*3220*/  LOP3.LUT R24, R24, 0xff, RZ, 0xc0, !PT ;  /* 0x000000ff18187812 */ /* 0x000fe400078ec0ff */
[----:B------:R-:W-:-:S03]  /*3230*/  LOP3.LUT R28, R28, 0xff, RZ, 0xc0, !PT ;  /* 0x000000ff1c1c7812 */ /* 0x000fc600078ec0ff */
[----:B------:R-:W-:Y:S02]  /*3240*/  VIADD R29, R24, 0xffffffff ;  /* 0xffffffff181d7836 */ /* 0x000fe40000000000 */
[----:B------:R-:W-:-:S03]  /*3250*/  VIADD R27, R28, 0xffffffff ;  /* 0xffffffff1c1b7836 */ /* 0x000fc60000000000 */
[----:B------:R-:W-:-:S04]  /*3260*/  ISETP.GT.U32.AND P0, PT, R29, 0xfd, PT ;  /* 0x000000fd1d00780c */ /* 0x000fc80003f04070 */
[----:B------:R-:W-:-:S13]  /*3270*/  ISETP.GT.U32.OR P0, PT, R27, 0xfd, P0 ;  /* 0x000000fd1b00780c */ /* 0x000fda0000704470 */
[----:B------:R-:W-:Y:S01]  /*3280*/  @!P0 MOV R25, RZ ;  /* 0x000000ff00198202 */ /* 0x000fe20000000f00 */
[----:B------:R-:W-:Y:S06]  /*3290*/  @!P0 BRA `(.L_x_218) ;  /* 0x00000000005c8947 */ /* 0x000fec0003800000 */
[----:B------:R-:W-:Y:S02]  /*32a0*/  FSETP.GTU.FTZ.AND P0, PT, |R0|, +INF , PT ;  /* 0x7f8000000000780b */ /* 0x000fe40003f1c200 */
        /* <DEDUP_REMOVED lines=20> */
[----:B------:R-:W-:-:S03]  /*33f0*/  @!P1 FFMA R15, R15, 1.84467440737095516160e+19, RZ ;  /* 0x5f8000000f0f9823 */ /* 0x000fc600000000ff */
[----:B------:R-:W-:-:S07]  /*3400*/  @!P1 IADD3 R25, PT, PT, R25, 0x40, RZ ;  /* 0x0000004019199810 */ /* 0x000fce0007ffe0ff */
.L_x_218:
[----:B------:R-:W-:Y:S01]  /*3410*/  LEA R30, R24, 0xc0800000, 0x17 ;  /* 0xc0800000181e7811 */ /* 0x000fe200078eb8ff */
[----:B------:R-:W-:Y:S04]  /*3420*/  BSSY.RECONVERGENT B4, `(.L_x_223) ;  /* 0x0000036000047945 */ /* 0x000fe80003800200 */
[----:B------:R-:W-:Y:S02]  /*3430*/  IMAD.IADD R30, R15, 0x1, -R30 ;  /* 0x000000010f1e7824 */ /* 0x000fe400078e0a1e */
[----:B------:R-:W-:Y:S02]  /*3440*/  VIADD R15, R28, 0xffffff81 ;  /* 0xffffff811c0f7836 */ /* 0x000fe40000000000 */
[----:B------:R-:W0:Y:S01]  /*3450*/  MUFU.RCP R32, R30 ;  /* 0x0000001e00207308 */ /* 0x000e220000001000 */
[----:B------:R-:W-:Y:S01]  /*3460*/  FADD.FTZ R27, -R30, -RZ ;  /* 0x800000ff1e1b7221 */ /* 0x000fe20000010100 */
[C---:B------:R-:W-:Y:S01]  /*3470*/  IMAD R0, R15.reuse, -0x800000, R0 ;  /* 0xff8000000f007824 */ /* 0x040fe200078e0200 */
[----:B------:R-:W-:-:S04]  /*3480*/  IADD3 R24, PT, PT, R15, 0x7f, -R24 ;  /* 0x0000007f0f187810 */ /* 0x000fc80007ffe818 */
[----:B------:R-:W-:Y:S01]  /*3490*/  IADD3 R24, PT, PT, R24, R25, RZ ;  /* 0x0000001918187210 */ /* 0x000fe20007ffe0ff */
[----:B0-----:R-:W-:-:S04]  /*34a0*/  FFMA R29, R32, R27, 1 ;  /* 0x3f800000201d7423 */ /* 0x001fc8000000001b */
[----:B------:R-:W-:-:S04]  /*34b0*/  FFMA R29, R32, R29, R32 ;  /* 0x0000001d201d7223 */ /* 0x000fc80000000020 */
[----:B------:R-:W-:-:S04]  /*34c0*/  FFMA R28, R0, R29, RZ ;  /* 0x0000001d001c7223 */ /* 0x000fc800000000ff */
[----:B------:R-:W-:-:S04]  /*34d0*/  FFMA R31, R27, R28, R0 ;  /* 0x0000001c1b1f7223 */ /* 0x000fc80000000000 */
[----:B------:R-:W-:-:S04]  /*34e0*/  FFMA R28, R29, R31, R28 ;  /* 0x0000001f1d1c7223 */ /* 0x000fc8000000001c */
[----:B------:R-:W-:-:S04]  /*34f0*/  FFMA R27, R27, R28, R0 ;  /* 0x0000001c1b1b7223 */ /* 0x000fc80000000000 */
        /* <DEDUP_REMOVED lines=15> */
[C---:B------:R-:W-:Y:S02]  /*35f0*/  ISETP.NE.AND P3, PT, R15.reuse, RZ, PT ;  /* 0x000000ff0f00720c */ /* 0x040fe40003f65270 */
[----:B------:R-:W-:Y:S02]  /*3600*/  ISETP.NE.AND P1, PT, R15, RZ, PT ;  /* 0x000000ff0f00720c */ /* 0x000fe40003f25270 */
[----:B------:R-:W-:Y:S01]  /*3610*/  LOP3.LUT R25, R24, 0x7fffff, RZ, 0xc0, !PT ;  /* 0x007fffff18197812 */ /* 0x000fe200078ec0ff */
[CCC-:B------:R-:W-:Y:S01]  /*3620*/  FFMA.RP R24, R29.reuse, R27.reuse, R28.reuse ;  /* 0x0000001b1d187223 */ /* 0x1c0fe2000000801c */
[----:B------:R-:W-:Y:S01]  /*3630*/  FFMA.RM R27, R29, R27, R28 ;  /* 0x0000001b1d1b7223 */ /* 0x000fe2000000401c */
[----:B------:R-:W-:Y:S01]  /*3640*/  IADD3 R28, PT, PT, R15, 0x20, RZ ;  /* 0x000000200f1c7810 */ /* 0x000fe20007ffe0ff */
[----:B------:R-:W-:Y:S01]  /*3650*/  IMAD.MOV R15, RZ, RZ, -R15 ;  /* 0x000000ffff0f7224 */ /* 0x000fe200078e0a0f */
[----:B------:R-:W-:-:S02]  /*3660*/  LOP3.LUT R25, R25, 0x800000, RZ, 0xfc, !PT ;  /* 0x0080000019197812 */ /* 0x000fc400078efcff */
[----:B------:R-:W-:Y:S02]  /*3670*/  FSETP.NEU.FTZ.AND P0, PT, R24, R27, PT ;  /* 0x0000001b1800720b */ /* 0x000fe40003f1d000 */
[----:B------:R-:W-:Y:S02]  /*3680*/  SHF.L.U32 R28, R25, R28, RZ ;  /* 0x0000001c191c7219 */ /* 0x000fe400000006ff */
[----:B------:R-:W-:Y:S02]  /*3690*/  SEL R24, R15, RZ, P3 ;  /* 0x000000ff0f187207 */ /* 0x000fe40001800000 */
[----:B------:R-:W-:Y:S02]  /*36a0*/  ISETP.NE.AND P1, PT, R28, RZ, P1 ;  /* 0x000000ff1c00720c */ /* 0x000fe40000f25270 */
[----:B------:R-:W-:Y:S02]  /*36b0*/  SHF.R.U32.HI R24, RZ, R24, R25 ;  /* 0x00000018ff187219 */ /* 0x000fe40000011619 */
[----:B------:R-:W-:-:S02]  /*36c0*/  PLOP3.LUT P0, PT, P0, P1, PT, 0xf8, 0x8f ;  /* 0x00000000008f781c */ /* 0x000fc40000703f70 */
[----:B------:R-:W-:Y:S02]  /*36d0*/  SHF.R.U32.HI R28, RZ, 0x1, R24 ;  /* 0x00000001ff1c7819 */ /* 0x000fe40000011618 */
[----:B------:R-:W-:-:S04]  /*36e0*/  SEL R15, RZ, 0x1, !P0 ;  /* 0x00000001ff0f7807 */ /* 0x000fc80004000000 */
[----:B------:R-:W-:-:S04]  /*36f0*/  LOP3.LUT R15, R15, 0x1, R28, 0xf8, !PT ;  /* 0x000000010f0f7812 */ /* 0x000fc800078ef81c */
[----:B------:R-:W-:-:S05]  /*3700*/  LOP3.LUT R15, R15, R24, RZ, 0xc0, !PT ;  /* 0x000000180f0f7212 */ /* 0x000fca00078ec0ff */
[----:B------:R-:W-:-:S05]  /*3710*/  IMAD.IADD R15, R28, 0x1, R15 ;  /* 0x000000011c0f7824 */ /* 0x000fca00078e020f */
[----:B------:R-:W-:Y:S01]  /*3720*/  LOP3.LUT R0, R15, R0, RZ, 0xfc, !PT ;  /* 0x000000000f007212 */ /* 0x000fe200078efcff */
[----:B------:R-:W-:Y:S06]  /*3730*/  BRA `(.L_x_226) ;  /* 0x0000000000107947 */ /* 0x000fec0003800000 */
.L_x_225:
[----:B------:R-:W-:-:S04]  /*3740*/  LOP3.LUT R0, R0, 0x80000000, RZ, 0xc0, !PT ;  /* 0x8000000000007812 */ /* 0x000fc800078ec0ff */
[----:B------:R-:W-:Y:S01]  /*3750*/  LOP3.LUT R0, R0, 0x7f800000, RZ, 0xfc, !PT ;  /* 0x7f80000000007812 */ /* 0x000fe200078efcff */
[----:B------:R-:W-:Y:S06]  /*3760*/  BRA `(.L_x_226) ;  /* 0x0000000000047947 */ /* 0x000fec0003800000 */
.L_x_224:
[----:B------:R-:W-:-:S07]  /*3770*/  LEA R0, R24, R0, 0x17 ;  /* 0x0000000018007211 */ /* 0x000fce00078eb8ff */
.L_x_226:
[----:B------:R-:W-:Y:S05]  /*3780*/  BSYNC.RECONVERGENT B4 ;  /* 0x0000000000047941 */ /* 0x000fea0003800200 */
.L_x_223:
[----:B------:R-:W-:Y:S05]  /*3790*/  BRA `(.L_x_227) ;  /* 0x0000000000207947 */ /* 0x000fea0003800000 */
.L_x_222:
[----:B------:R-:W-:-:S04]  /*37a0*/  LOP3.LUT R0, R15, 0x80000000, R0, 0x48, !PT ;  /* 0x800000000f007812 */ /* 0x000fc800078e4800 */
[----:B------:R-:W-:Y:S01]  /*37b0*/  LOP3.LUT R0, R0, 0x7f800000, RZ, 0xfc, !PT ;  /* 0x7f80000000007812 */ /* 0x000fe200078efcff */
[----:B------:R-:W-:Y:S06]  /*37c0*/  BRA `(.L_x_227) ;  /* 0x0000000000147947 */ /* 0x000fec0003800000 */
.L_x_221:
[----:B------:R-:W-:Y:S01]  /*37d0*/  LOP3.LUT R0, R15, 0x80000000, R0, 0x48, !PT ;  /* 0x800000000f007812 */ /* 0x000fe200078e4800 */
[----:B------:R-:W-:Y:S06]  /*37e0*/  BRA `(.L_x_227) ;  /* 0x00000000000c7947 */ /* 0x000fec0003800000 */
.L_x_220:
[----:B------:R-:W0:Y:S01]  /*37f0*/  MUFU.RSQ R0, -QNAN ;  /* 0xffc0000000007908 */ /* 0x000e220000001400 */
[----:B------:R-:W-:Y:S05]  /*3800*/  BRA `(.L_x_227) ;  /* 0x0000000000047947 */ /* 0x000fea0003800000 */
.L_x_219:
[----:B------:R-:W-:-:S07]  /*3810*/  FADD.FTZ R0, R0, R15 ;  /* 0x0000000f00007221 */ /* 0x000fce0000010000 */
.L_x_227:
[----:B------:R-:W-:Y:S05]  /*3820*/  BSYNC.RECONVERGENT B3 ;  /* 0x0000000000037941 */ /* 0x000fea0003800200 */
.L_x_217:
[----:B------:R-:W-:-:S04]  /*3830*/  IMAD.MOV.U32 R15, RZ, RZ, 0x0 ;  /* 0x00000000ff0f7424 */ /* 0x000fc800078e00ff */
[----:B0-----:R-:W-:Y:S05]  /*3840*/  RET.REL.NODEC R14 `(_Z17sortNeighbourListP9MatrixCSRS0_PfPbfS2_) ;  /* 0xffffffc40eec7950 */ /* 0x001fea0003c3ffff */
.L_x_228:
        /* <DEDUP_REMOVED lines=11> */
.L_x_285:


//--------------------- .text._Z9comptueSiP9MatrixCSRP9MatrixCSCPf --------------------------
	.section	.text._Z9comptueSiP9MatrixCSRP9MatrixCSCPf,"ax",@progbits
	.align	128
        .global         _Z9comptueSiP9MatrixCSRP9MatrixCSCPf
        .type           _Z9comptueSiP9MatrixCSRP9MatrixCSCPf,@function
        .size           _Z9comptueSiP9MatrixCSRP9MatrixCSCPf,(.L_x_300 - _Z9comptueSiP9MatrixCSRP9MatrixCSCPf)
        .other          _Z9comptueSiP9MatrixCSRP9MatrixCSCPf,@"STO_CUDA_ENTRY STV_DEFAULT"
_Z9comptueSiP9MatrixCSRP9MatrixCSCPf:
.text._Z9comptueSiP9MatrixCSRP9MatrixCSCPf:
        /* <DEDUP_REMOVED lines=10> */
[----:B------:R-:W0:Y:S01]  /*00a0*/  LDC.64 R12, c[0x0][0x388] ;  /* 0x0000e200ff0c7b82 */ /* 0x000e220000000a00 */
[----:B------:R-:W2:Y:S04]  /*00b0*/  LDG.E.64 R4, desc[UR4][R4.64+0x10] ;  /* 0x0000100404047981 */ /* 0x000ea8000c1e1b00 */
[----:B0-----:R-:W3:Y:S01]  /*00c0*/  LDG.E.64 R2, desc[UR4][R12.64+0x18] ;  /* 0x000018040c027981 */ /* 0x001ee2000c1e1b00 */
[----:B--2---:R-:W-:-:S05]  /*00d0*/  IMAD.WIDE R8, R0, 0x4, R4 ;  /* 0x0000000400087825 */ /* 0x004fca00078e0204 */
[----:B------:R-:W2:Y:S01]  /*00e0*/  LDG.E R4, desc[UR4][R8.64] ;  /* 0x0000000408047981 */ /* 0x000ea2000c1e1900 */
[----:B---3--:R-:W-:-:S03]  /*00f0*/  IMAD.WIDE R10, R0, 0x4, R2 ;  /* 0x00000004000a7825 */ /* 0x008fc600078e0202 */
[----:B------:R-:W2:Y:S04]  /*0100*/  LDG.E R3, desc[UR4][R8.64+0x4] ;  /* 0x0000040408037981 */ /* 0x000ea8000c1e1900 */
[----:B------:R-:W3:Y:S04]  /*0110*/  LDG.E R5, desc[UR4][R10.64] ;  /* 0x000000040a057981 */ /* 0x000ee8000c1e1900 */
[----:B------:R-:W3:Y:S01]  /*0120*/  LDG.E R2, desc[UR4][R10.64+0x4] ;  /* 0x000004040a027981 */ /* 0x000ee2000c1e1900 */
[----:B------:R-:W-:Y:S01]  /*0130*/  BSSY.RECONVERGENT B1, `(.L_x_229) ;  /* 0x000005c000017945 */ /* 0x000fe20003800200 */
[----:B------:R-:W-:Y:S01]  /*0140*/  HFMA2 R6, -RZ, RZ, 0, 0 ;  /* 0x00000000ff067431 */ /* 0x000fe200000001ff */
[----:B---3--:R-:W-:-:S04]  /*0150*/  ISETP.GE.AND P0, PT, R5, R2, PT ;  /* 0x000000020500720c */ /* 0x008fc80003f06270 */
[----:B--2---:R-:W-:-:S13]  /*0160*/  ISETP.LT.OR P1, PT, R4, R3, !P0 ;  /* 0x000000030400720c */ /* 0x004fda0004721670 */
[----:B------:R-:W-:Y:S05]  /*0170*/  @!P1 BRA `(.L_x_230) ;  /* 0x00000004005c9947 */ /* 0x000fea0003800000 */
[----:B------:R-:W-:Y:S02]  /*0180*/  ISETP.LT.AND P1, PT, R4, R3, PT ;  /* 0x000000030400720c */ /* 0x000fe40003f21270 */
[----:B------:R-:W-:Y:S02]  /*0190*/  PLOP3.LUT P0, PT, P0, PT, PT, 0x8, 0x80 ;  /* 0x000000000080781c */ /* 0x000fe4000070e170 */
[----:B------:R-:W-:-:S11]  /*01a0*/  MOV R6, RZ ;  /* 0x000000ff00067202 */ /* 0x000fd60000000f00 */
.L_x_247:
[----:B------:R-:W-:Y:S01]  /*01b0*/  PLOP3.LUT P0, PT, P1, P0, PT, 0x80, 0x8 ;  /* 0x000000000008781c */ /* 0x000fe20000f01070 */
[----:B------:R-:W-:-:S12]  /*01c0*/  BSSY.RECONVERGENT B0, `(.L_x_231) ;  /* 0x000004d000007945 */ /* 0x000fd80003800200 */
[----:B------:R-:W-:Y:S05]  /*01d0*/  @!P0 BRA `(.L_x_232) ;  /* 0x0000000000bc8947 */ /* 0x000fea0003800000 */
[----:B------:R-:W0:Y:S08]  /*01e0*/  LDC.64 R14, c[0x0][0x380] ;  /* 0x0000e000ff0e7b82 */ /* 0x000e300000000a00 */
[----:B------:R-:W1:Y:S01]  /*01f0*/  LDC.64 R8, c[0x0][0x388] ;  /* 0x0000e200ff087b82 */ /* 0x000e620000000a00 */
[----:B0-----:R-:W2:Y:S04]  /*0200*/  LDG.E.64 R10, desc[UR4][R14.64+0x18] ;  /* 0x000018040e0a7981 */ /* 0x001ea8000c1e1b00 */
[----:B-1----:R-:W3:Y:S01]  /*0210*/  LDG.E.64 R12, desc[UR4][R8.64+0x10] ;  /* 0x00001004080c7981 */ /* 0x002ee2000c1e1b00 */
[----:B--2---:R-:W-:-:S06]  /*0220*/  IMAD.WIDE R10, R4, 0x4, R10 ;  /* 0x00000004040a7825 */ /* 0x004fcc00078e020a */
[----:B------:R-:W2:Y:S01]  /*0230*/  LDG.E R11, desc[UR4][R10.64] ;  /* 0x000000040a0b7981 */ /* 0x000ea2000c1e1900 */
[----:B---3--:R-:W-:-:S06]  /*0240*/  IMAD.WIDE R12, R5, 0x4, R12 ;  /* 0x00000004050c7825 */ /* 0x008fcc00078e020c */
[----:B------:R-:W2:Y:S02]  /*0250*/  LDG.E R12, desc[UR4][R12.64] ;  /* 0x000000040c0c7981 */ /* 0x000ea4000c1e1900 */
[----:B--2---:R-:W-:-:S13]  /*0260*/  ISETP.GE.AND P0, PT, R11, R12, PT ;  /* 0x0000000c0b00720c */ /* 0x004fda0003f06270 */
[----:B------:R-:W-:Y:S05]  /*0270*/  @P0 BRA `(.L_x_233) ;  /* 0x0000000000280947 */ /* 0x000fea0003800000 */
[----:B------:R-:W-:Y:S01]  /*0280*/  ISETP.NE.AND P0, PT, R11, R0, PT ;  /* 0x000000000b00720c */ /* 0x000fe20003f05270 */
[----:B------:R-:W-:-:S12]  /*0290*/  BSSY.RECONVERGENT B2, `(.L_x_234) ;  /* 0x0000006000027945 */ /* 0x000fd80003800200 */
[----:B------:R-:W-:Y:S05]  /*02a0*/  @!P0 BRA `(.L_x_235) ;  /* 0x0000000000108947 */ /* 0x000fea0003800000 */
[----:B------:R-:W2:Y:S02]  /*02b0*/  LDG.E.64 R8, desc[UR4][R14.64+0x20] ;  /* 0x000020040e087981 */ /* 0x000ea4000c1e1b00 */
[----:B--2---:R-:W-:-:S06]  /*02c0*/  IMAD.WIDE R8, R4, 0x4, R8 ;  /* 0x0000000404087825 */ /* 0x004fcc00078e0208 */
[----:B------:R-:W2:Y:S02]  /*02d0*/  LDG.E R9, desc[UR4][R8.64] ;  /* 0x0000000408097981 */ /* 0x000ea4000c1e1900 */
[----:B--2---:R-:W-:-:S07]  /*02e0*/  FFMA R6, R9, 0.5, R6 ;  /* 0x3f00000009067823 */ /* 0x004fce0000000006 */
.L_x_235:
[----:B------:R-:W-:Y:S05]  /*02f0*/  BSYNC.RECONVERGENT B2 ;  /* 0x0000000000027941 */ /* 0x000fea0003800200 */
.L_x_234:
[----:B------:R-:W-:Y:S01]  /*0300*/  IADD3 R4, PT, PT, R4, 0x1, RZ ;  /* 0x0000000104047810 */ /* 0x000fe20007ffe0ff */
[----:B------:R-:W-:Y:S06]  /*0310*/  BRA `(.L_x_236) ;  /* 0x0000000000dc7947 */ /* 0x000fec0003800000 */
.L_x_233:
[----:B------:R-:W-:-:S13]  /*0320*/  ISETP.GT.AND P0, PT, R11, R12, PT ;  /* 0x0000000c0b00720c */ /* 0x000fda0003f04270 */
[----:B------:R-:W-:Y:S05]  /*0330*/  @!P0 BRA `(.L_x_237) ;  /* 0x0000000000288947 */ /* 0x000fea0003800000 */
[----:B------:R-:W-:Y:S01]  /*0340*/  ISETP.NE.AND P0, PT, R12, R0, PT ;  /* 0x000000000c00720c */ /* 0x000fe20003f05270 */
[----:B------:R-:W-:-:S12]  /*0350*/  BSSY.RECONVERGENT B2, `(.L_x_238) ;  /* 0x0000006000027945 */ /* 0x000fd80003800200 */
[----:B------:R-:W-:Y:S05]  /*0360*/  @!P0 BRA `(.L_x_239) ;  /* 0x0000000000108947 */ /* 0x000fea0003800000 */
[----:B------:R-:W2:Y:S02]  /*0370*/  LDG.E.64 R8, desc[UR4][R8.64+0x20] ;  /* 0x0000200408087981 */ /* 0x000ea4000c1e1b00 */
[----:B--2---:R-:W-:-:S06]  /*0380*/  IMAD.WIDE R10, R5, 0x4, R8 ;  /* 0x00000004050a7825 */ /* 0x004fcc00078e0208 */
[----:B------:R-:W2:Y:S02]  /*0390*/  LDG.E R11, desc[UR4][R10.64] ;  /* 0x000000040a0b7981 */ /* 0x000ea4000c1e1900 */
[----:B--2---:R-:W-:-:S07]  /*03a0*/  FFMA R6, R11, 0.5, R6 ;  /* 0x3f0000000b067823 */ /* 0x004fce0000000006 */
.L_x_239:
[----:B------:R-:W-:Y:S05]  /*03b0*/  BSYNC.RECONVERGENT B2 ;  /* 0x0000000000027941 */ /* 0x000fea0003800200 */
.L_x_238:
[----:B------:R-:W-:Y:S01]  /*03c0*/  VIADD R5, R5, 0x1 ;  /* 0x0000000105057836 */ /* 0x000fe20000000000 */
[----:B------:R-:W-:Y:S06]  /*03d0*/  BRA `(.L_x_236) ;  /* 0x0000000000ac7947 */ /* 0x000fec0003800000 */
.L_x_237:
[----:B------:R-:W-:Y:S01]  /*03e0*/  ISETP.NE.AND P0, PT, R11, R0, PT ;  /* 0x000000000b00720c */ /* 0x000fe20003f05270 */
[----:B------:R-:W-:-:S12]  /*03f0*/  BSSY.RECONVERGENT B2, `(.L_x_240) ;  /* 0x000000a000027945 */ /* 0x000fd80003800200 */
[----:B------:R-:W-:Y:S05]  /*0400*/  @!P0 BRA `(.L_x_241) ;  /* 0x0000000000208947 */ /* 0x000fea0003800000 */
[----:B------:R-:W2:Y:S04]  /*0410*/  LDG.E.64 R10, desc[UR4][R14.64+0x20] ;  /* 0x000020040e0a7981 */ /* 0x000ea8000c1e1b00 */
[----:B------:R-:W3:Y:S01]  /*0420*/  LDG.E.64 R12, desc[UR4][R8.64+0x20] ;  /* 0x00002004080c7981 */ /* 0x000ee2000c1e1b00 */
[----:B--2---:R-:W-:-:S04]  /*0430*/  IMAD.WIDE R10, R4, 0x4, R10 ;  /* 0x00000004040a7825 */ /* 0x004fc800078e020a */
[----:B---3--:R-:W-:Y:S02]  /*0440*/  IMAD.WIDE R12, R5, 0x4, R12 ;  /* 0x00000004050c7825 */ /* 0x008fe400078e020c */
[----:B------:R-:W2:Y:S04]  /*0450*/  LDG.E R10, desc[UR4][R10.64] ;  /* 0x000000040a0a7981 */ /* 0x000ea8000c1e1900 */
[----:B------:R-:W2:Y:S02]  /*0460*/  LDG.E R13, desc[UR4][R12.64] ;  /* 0x000000040c0d7981 */ /* 0x000ea4000c1e1900 */
[----:B--2---:R-:W-:-:S04]  /*0470*/  FADD R7, R10, R13 ;  /* 0x0000000d0a077221 */ /* 0x004fc80000000000 */
[----:B------:R-:W-:-:S07]  /*0480*/  FFMA R6, R7, 0.5, R6 ;  /* 0x3f00000007067823 */ /* 0x000fce0000000006 */
.L_x_241:
[----:B------:R-:W-:Y:S05]  /*0490*/  BSYNC.RECONVERGENT B2 ;  /* 0x0000000000027941 */ /* 0x000fea0003800200 */
.L_x_240:
[----:B------:R-:W-:Y:S01]  /*04a0*/  IADD3 R4, PT, PT, R4, 0x1, RZ ;  /* 0x0000000104047810 */ /* 0x000fe20007ffe0ff */
[----:B------:R-:W-:Y:S01]  /*04b0*/  VIADD R5, R5, 0x1 ;  /* 0x0000000105057836 */ /* 0x000fe20000000000 */
[----:B------:R-:W-:Y:S06]  /*04c0*/  BRA `(.L_x_236) ;  /* 0x0000000000707947 */ /* 0x000fec0003800000 */
.L_x_232:
[----:B------:R-:W-:Y:S05]  /*04d0*/  @!P1 BRA `(.L_x_242) ;  /* 0x0000000000389947 */ /* 0x000fea0003800000 */
[----:B------:R-:W0:Y:S02]  /*04e0*/  LDC.64 R10, c[0x0][0x380] ;  /* 0x0000e000ff0a7b82 */ /* 0x000e240000000a00 */
[----:B0-----:R-:W2:Y:S02]  /*04f0*/  LDG.E.64 R8, desc[UR4][R10.64+0x18] ;  /* 0x000018040a087981 */ /* 0x001ea4000c1e1b00 */
[----:B--2---:R-:W-:-:S06]  /*0500*/  IMAD.WIDE R8, R4, 0x4, R8 ;  /* 0x0000000404087825 */ /* 0x004fcc00078e0208 */
[----:B------:R-:W2:Y:S01]  /*0510*/  LDG.E R9, desc[UR4][R8.64] ;  /* 0x0000000408097981 */ /* 0x000ea2000c1e1900 */
[----:B------:R-:W-:Y:S01]  /*0520*/  BSSY.RECONVERGENT B2, `(.L_x_243) ;  /* 0x0000007000027945 */ /* 0x000fe20003800200 */
[----:B--2---:R-:W-:-:S13]  /*0530*/  ISETP.NE.AND P0, PT, R9, R0, PT ;  /* 0x000000000900720c */ /* 0x004fda0003f05270 */
[----:B------:R-:W-:Y:S05]  /*0540*/  @!P0 BRA `(.L_x_244) ;  /* 0x0000000000108947 */ /* 0x000fea0003800000 */
[----:B------:R-:W2:Y:S02]  /*0550*/  LDG.E.64 R8, desc[UR4][R10.64+0x20] ;  /* 0x000020040a087981 */ /* 0x000ea4000c1e1b00 */
[----:B--2---:R-:W-:-:S06]  /*0560*/  IMAD.WIDE R8, R4, 0x4, R8 ;  /* 0x0000000404087825 */ /* 0x004fcc00078e0208 */
[----:B------:R-:W2:Y:S02]  /*0570*/  LDG.E R9, desc[UR4][R8.64] ;  /* 0x0000000408097981 */ /* 0x000ea4000c1e1900 */
[----:B--2---:R-:W-:-:S07]  /*0580*/  FFMA R6, R9, 0.5, R6 ;  /* 0x3f00000009067823 */ /* 0x004fce0000000006 */
.L_x_244:
[----:B------:R-:W-:Y:S05]  /*0590*/  BSYNC.RECONVERGENT B2 ;  /* 0x0000000000027941 */ /* 0x000fea0003800200 */
.L_x_243:
[----:B------:R-:W-:Y:S01]  /*05a0*/  IADD3 R4, PT, PT, R4, 0x1, RZ ;  /* 0x0000000104047810 */ /* 0x000fe20007ffe0ff */
[----:B------:R-:W-:Y:S06]  /*05b0*/  BRA `(.L_x_236) ;  /* 0x0000000000347947 */ /* 0x000fec0003800000 */
.L_x_242:
        /* <DEDUP_REMOVED lines=11> */
.L_x_246:
[----:B------:R-:W-:Y:S05]  /*0670*/  BSYNC.RECONVERGENT B2 ;  /* 0x0000000000027941 */ /* 0x000fea0003800200 */
.L_x_245:
[----:B------:R-:W-:-:S07]  /*0680*/  IADD3 R5, PT, PT, R5, 0x1, RZ ;  /* 0x0000000105057810 */ /* 0x000fce0007ffe0ff */
.L_x_236:
[----:B------:R-:W-:Y:S05]  /*0690*/  BSYNC.RECONVERGENT B0 ;  /* 0x0000000000007941 */ /* 0x000fea0003800200 */
.L_x_231:
[----:B------:R-:W-:Y:S02]  /*06a0*/  ISETP.GE.AND P0, PT, R5, R2, PT ;  /* 0x000000020500720c */ /* 0x000fe40003f06270 */
[CC--:B------:R-:W-:Y:S02]  /*06b0*/  ISETP.LT.AND P1, PT, R4.reuse, R3.reuse, PT ;  /* 0x000000030400720c */ /* 0x0c0fe40003f21270 */
[----:B------:R-:W-:Y:S02]  /*06c0*/  ISETP.LT.OR P2, PT, R4, R3, !P0 ;  /* 0x000000030400720c */ /* 0x000fe40004741670 */
[----:B------:R-:W-:-:S11]  /*06d0*/  PLOP3.LUT P0, PT, P0, PT, PT, 0x8, 0x80 ;  /* 0x000000000080781c */ /* 0x000fd6000070e170 */
[----:B------:R-:W-:Y:S05]  /*06e0*/  @P2 BRA `(.L_x_247) ;  /* 0xfffffff800b02947 */ /* 0x000fea000383ffff */
.L_x_230:
[----:B------:R-:W-:Y:S05]  /*06f0*/  BSYNC.RECONVERGENT B1 ;  /* 0x0000000000017941 */ /* 0x000fea0003800200 */
.L_x_229:
[----:B------:R-:W0:Y:S01]  /*0700*/  LDC.64 R2, c[0x0][0x390] ;  /* 0x0000e400ff027b82 */ /* 0x000e220000000a00 */
[----:B------:R-:W-:Y:S01]  /*0710*/  FADD R5, -R6, -RZ ;  /* 0x800000ff06057221 */ /* 0x000fe20000000100 */
[----:B0-----:R-:W-:-:S05]  /*0720*/  IMAD.WIDE R2, R0, 0x4, R2 ;  /* 0x0000000400027825 */ /* 0x001fca00078e0202 */
[----:B------:R-:W-:Y:S01]  /*0730*/  STG.E desc[UR4][R2.64], R5 ;  /* 0x0000000502007986 */ /* 0x000fe2000c101904 */
[----:B------:R-:W-:Y:S05]  /*0740*/  EXIT ;  /* 0x000000000000794d */ /* 0x000fea0003800000 */
.L_x_248:
        /* <DEDUP_REMOVED lines=11> */
.L_x_300:


//--------------------- .text._Z19computeRowColAbsSumP9MatrixCSRP9MatrixCSCPbf --------------------------
	.section	.text._Z19computeRowColAbsSumP9MatrixCSRP9MatrixCSCPbf,"ax",@progbits
	.align	128
        .global         _Z19computeRowColAbsSumP9MatrixCSRP9MatrixCSCPbf
        .type           _Z19computeRowColAbsSumP9MatrixCSRP9MatrixCSCPbf,@function
        .size           _Z19computeRowColAbsSumP9MatrixCSRP9MatrixCSCPbf,(.L_x_286 - _Z19computeRowColAbsSumP9MatrixCSRP9MatrixCSCPbf)
        .other          _Z19computeRowColAbsSumP9MatrixCSRP9MatrixCSCPbf,@"STO_CUDA_ENTRY STV_DEFAULT"
_Z19computeRowColAbsSumP9MatrixCSRP9MatrixCSCPbf:
.text._Z19computeRowColAbsSumP9MatrixCSRP9MatrixCSCPbf:
        /* <DEDUP_REMOVED lines=20> */
[----:B------:R-:W-:Y:S01]  /*0140*/  IMAD.MOV.U32 R4, RZ, RZ, RZ ;  /* 0x000000ffff047224 */ /* 0x000fe200078e00ff */
[----:B---3--:R-:W-:-:S04]  /*0150*/  ISETP.GE.AND P1, PT, R14, R3, PT ;  /* 0x000000030e00720c */ /* 0x008fc80003f26270 */
[CC--:B--2---:R-:W-:Y:S02]  /*0160*/  ISETP.LT.OR P2, PT, R0.reuse, R5.reuse, !P1 ;  /* 0x000000050000720c */ /* 0x0c4fe40004f41670 */
[----:B------:R-:W-:-:S11]  /*0170*/  ISETP.LT.AND P0, PT, R0, R5, PT ;  /* 0x000000050000720c */ /* 0x000fd60003f01270 */
[----:B------:R-:W-:Y:S05]  /*0180*/  @!P2 BRA `(.L_x_250) ;  /* 0x000000040060a947 */ /* 0x000fea0003800000 */
[----:B------:R-:W-:Y:S01]  /*0190*/  PLOP3.LUT P1, PT, P1, PT, PT, 0x8, 0x80 ;  /* 0x000000000080781c */ /* 0x000fe20000f2e170 */
[----:B------:R-:W-:Y:S02]  /*01a0*/  IMAD.MOV.U32 R8, RZ, RZ, R14 ;  /* 0x000000ffff087224 */ /* 0x000fe400078e000e */
[----:B------:R-:W-:Y:S02]  /*01b0*/  IMAD.MOV.U32 R4, RZ, RZ, RZ ;  /* 0x000000ffff047224 */ /* 0x000fe400078e00ff */
[----:B------:R-:W-:-:S08]  /*01c0*/  IMAD.MOV.U32 R6, RZ, RZ, R0 ;  /* 0x000000ffff067224 */ /* 0x000fd000078e0000 */
.L_x_267:
        /* <DEDUP_REMOVED lines=19> */
[----:B--2---:R-:W-:-:S07]  /*0300*/  FFMA R4, |R11|, 0.5, R4 ;  /* 0x3f0000000b047823 */ /* 0x004fce0000000204 */
.L_x_255:
[----:B------:R-:W-:Y:S05]  /*0310*/  BSYNC.RECONVERGENT B2 ;  /* 0x0000000000027941 */ /* 0x000fea0003800200 */
.L_x_254:
[----:B------:R-:W-:Y:S01]  /*0320*/  VIADD R6, R6, 0x1 ;  /* 0x0000000106067836 */ /* 0x000fe20000000000 */
[----:B------:R-:W-:Y:S06]  /*0330*/  BRA `(.L_x_256) ;  /* 0x0000000000dc7947 */ /* 0x000fec0003800000 */
.L_x_253:
        /* <DEDUP_REMOVED lines=8> */
[----:B--2---:R-:W-:-:S07]  /*03c0*/  FFMA R4, |R13|, 0.5, R4 ;  /* 0x3f0000000d047823 */ /* 0x004fce0000000204 */
.L_x_259:
[----:B------:R-:W-:Y:S05]  /*03d0*/  BSYNC.RECONVERGENT B2 ;  /* 0x0000000000027941 */ /* 0x000fea0003800200 */
.L_x_258:
[----:B------:R-:W-:Y:S01]  /*03e0*/  VIADD R8, R8, 0x1 ;  /* 0x0000000108087836 */ /* 0x000fe20000000000 */
[----:B------:R-:W-:Y:S06]  /*03f0*/  BRA `(.L_x_256) ;  /* 0x0000000000ac7947 */ /* 0x000fec0003800000 */
.L_x_257:
        /* <DEDUP_REMOVED lines=10> */
[----:B------:R-:W-:-:S07]  /*04a0*/  FFMA R4, |R7|, 0.5, R4 ;  /* 0x3f00000007047823 */ /* 0x000fce0000000204 */
.L_x_261:
[----:B------:R-:W-:Y:S05]  /*04b0*/  BSYNC.RECONVERGENT B2 ;  /* 0x0000000000027941 */ /* 0x000fea0003800200 */
.L_x_260:
[----:B------:R-:W-:Y:S02]  /*04c0*/  VIADD R6, R6, 0x1 ;  /* 0x0000000106067836 */ /* 0x000fe40000000000 */
[----:B------:R-:W-:Y:S01]  /*04d0*/  VIADD R8, R8, 0x1 ;  /* 0x0000000108087836 */ /* 0x000fe20000000000 */
[----:B------:R-:W-:Y:S06]  /*04e0*/  BRA `(.L_x_256) ;  /* 0x0000000000707947 */ /* 0x000fec0003800000 */
.L_x_252:
        /* <DEDUP_REMOVED lines=11> */
[----:B--2---:R-:W-:-:S07]  /*05a0*/  FFMA R4, |R11|, 0.5, R4 ;  /* 0x3f0000000b047823 */ /* 0x004fce0000000204 */
.L_x_264:
[----:B------:R-:W-:Y:S05]  /*05b0*/  BSYNC.RECONVERGENT B2 ;  /* 0x0000000000027941 */ /* 0x000fea0003800200 */
.L_x_263:
[----:B------:R-:W-:Y:S01]  /*05c0*/  VIADD R6, R6, 0x1 ;  /* 0x0000000106067836 */ /* 0x000fe20000000000 */
[----:B------:R-:W-:Y:S06]  /*05d0*/  BRA `(.L_x_256) ;  /* 0x0000000000347947 */ /* 0x000fec0003800000 */
.L_x_262:
        /* <DEDUP_REMOVED lines=11> */
.L_x_266:
[----:B------:R-:W-:Y:S05]  /*0690*/  BSYNC.RECONVERGENT B2 ;  /* 0x0000000000027941 */ /* 0x000fea0003800200 */
.L_x_265:
[----:B------:R-:W-:-:S07]  /*06a0*/  VIADD R8, R8, 0x1 ;  /* 0x0000000108087836 */ /* 0x000fce0000000000 */
.L_x_256:
[----:B------:R-:W-:Y:S05]  /*06b0*/  BSYNC.RECONVERGENT B0 ;  /* 0x0000000000007941 */ /* 0x000fea0003800200 */
.L_x_251:
[----:B------:R-:W-:Y:S02]  /*06c0*/  ISETP.GE.AND P1, PT, R8, R3, PT ;  /* 0x000000030800720c */ /* 0x000fe40003f26270 */
[CC--:B------:R-:W-:Y:S02]  /*06d0*/  ISETP.LT.AND P0, PT, R6.reuse, R5.reuse, PT ;  /* 0x000000050600720c */ /* 0x0c0fe40003f01270 */
[----:B------:R-:W-:Y:S02]  /*06e0*/  ISETP.LT.OR P2, PT, R6, R5, !P1 ;  /* 0x000000050600720c */ /* 0x000fe40004f41670 */
[----:B------:R-:W-:-:S11]  /*06f0*/  PLOP3.LUT P1, PT, P1, PT, PT, 0x8, 0x80 ;  /* 0x000000000080781c */ /* 0x000fd60000f2e170 */
[----:B------:R-:W-:Y:S05]  /*0700*/  @P2 BRA `(.L_x_267) ;  /* 0xfffffff800b02947 */ /* 0x000fea000383ffff */
.L_x_250:
[----:B------:R-:W-:Y:S05]  /*0710*/  BSYNC.RECONVERGENT B1 ;  /* 0x0000000000017941 */ /* 0x000fea0003800200 */
.L_x_249:
[----:B------:R-:W-:Y:S01]  /*0720*/  ISETP.NE.AND P0, PT, R0, R5, PT ;  /* 0x000000050000720c */ /* 0x000fe20003f05270 */
[----:B------:R-:W-:Y:S01]  /*0730*/  BSSY.RECONVERGENT B0, `(.L_x_268) ;  /* 0x0000018000007945 */ /* 0x000fe20003800200 */
[----:B------:R-:W-:-:S11]  /*0740*/  IMAD.MOV.U32 R6, RZ, RZ, RZ ;  /* 0x000000ffff067224 */ /* 0x000fd600078e00ff */
[----:B------:R-:W-:Y:S05]  /*0750*/  @!P0 BRA `(.L_x_269) ;  /* 0x0000000000548947 */ /* 0x000fea0003800000 */
[----:B------:R-:W0:Y:S02]  /*0760*/  LDC.64 R10, c[0x0][0x380] ;  /* 0x0000e000ff0a7b82 */ /* 0x000e240000000a00 */
[----:B0-----:R0:W5:Y:S01]  /*0770*/  LDG.E.64 R12, desc[UR4][R10.64+0x18] ;  /* 0x000018040a0c7981 */ /* 0x001162000c1e1b00 */
[----:B------:R-:W-:Y:S01]  /*0780*/  BSSY.RECONVERGENT B1, `(.L_x_270) ;  /* 0x000000b000017945 */ /* 0x000fe20003800200 */
.L_x_271:
        /* <DEDUP_REMOVED lines=11> */
.L_x_270:
[----:B------:R-:W-:-:S06]  /*0840*/  IMAD.WIDE R8, R0, 0x4, R12 ;  /* 0x0000000400087825 */ /* 0x000fcc00078e020c */
[----:B------:R-:W2:Y:S02]  /*0850*/  LDG.E R9, desc[UR4][R8.64] ;  /* 0x0000000408097981 */ /* 0x000ea4000c1e1900 */
[----:B--2---:R-:W-:-:S13]  /*0860*/  ISETP.NE.AND P0, PT, R9, R2, PT ;  /* 0x000000020900720c */ /* 0x004fda0003f05270 */
[----:B------:R-:W-:Y:S05]  /*0870*/  @P0 BRA `(.L_x_269) ;  /* 0x00000000000c0947 */ /* 0x000fea0003800000 */
[----:B------:R-:W2:Y:S02]  /*0880*/  LDG.E.64 R6, desc[UR4][R10.64+0x20] ;  /* 0x000020040a067981 */ /* 0x000ea4000c1e1b00 */
[----:B--2---:R-:W-:-:S06]  /*0890*/  IMAD.WIDE R6, R0, 0x4, R6 ;  /* 0x0000000400067825 */ /* 0x004fcc00078e0206 */
[----:B------:R1:W5:Y:S02]  /*08a0*/  LDG.E R6, desc[UR4][R6.64] ;  /* 0x0000000406067981 */ /* 0x000364000c1e1900 */
.L_x_269:
[----:B------:R-:W-:Y:S05]  /*08b0*/  BSYNC.RECONVERGENT B0 ;  /* 0x0000000000007941 */ /* 0x000fea0003800200 */
.L_x_268:
[----:B0-----:R-:W0:Y:S02]  /*08c0*/  LDC R10, c[0x0][0x398] ;  /* 0x0000e600ff0a7b82 */ /* 0x001e240000000800 */
[----:B0-----:R-:W-:-:S04]  /*08d0*/  FADD R5, R10, -2 ;  /* 0xc00000000a057421 */ /* 0x001fc80000000000 */
[----:B------:R-:W0:Y:S08]  /*08e0*/  MUFU.RCP R0, R5 ;  /* 0x0000000500007308 */ /* 0x000e300000001000 */
[----:B------:R-:W2:Y:S01]  /*08f0*/  FCHK P0, R10, R5 ;  /* 0x000000050a007302 */ /* 0x000ea20000000000 */
[----:B0-----:R-:W-:-:S04]  /*0900*/  FFMA R3, -R5, R0, 1 ;  /* 0x3f80000005037423 */ /* 0x001fc80000000100 */
[----:B------:R-:W-:-:S04]  /*0910*/  FFMA R0, R0, R3, R0 ;  /* 0x0000000300007223 */ /* 0x000fc80000000000 */
[----:B------:R-:W-:-:S04]  /*0920*/  FFMA R3, R0, R10, RZ ;  /* 0x0000000a00037223 */ /* 0x000fc800000000ff */
[----:B------:R-:W-:-:S04]  /*0930*/  FFMA R8, -R5, R3, R10 ;  /* 0x0000000305087223 */ /* 0x000fc8000000010a */
[----:B------:R-:W-:Y:S01]  /*0940*/  FFMA R3, R0, R8, R3 ;  /* 0x0000000800037223 */ /* 0x000fe20000000003 */
[----:B--2---:R-:W-:Y:S06]  /*0950*/  @!P0 BRA `(.L_x_272) ;  /* 0x00000000000c8947 */ /* 0x004fec0003800000 */
[----:B------:R-:W-:-:S07]  /*0960*/  MOV R8, 0x980 ;  /* 0x0000098000087802 */ /* 0x000fce0000000f00 */
[----:B-1---5:R-:W-:Y:S05]  /*0970*/  CALL.REL.NOINC `($__internal_4_$__cuda_sm3x_div_rn_noftz_f32_slowpath) ;  /* 0x0000000000247944 */ /* 0x022fea0003c00000 */
[----:B------:R-:W-:-:S07]  /*0980*/  IMAD.MOV.U32 R3, RZ, RZ, R0 ;  /* 0x000000ffff037224 */ /* 0x000fce00078e0000 */
.L_x_272:
[----:B------:R-:W0:Y:S01]  /*0990*/  LDCU.64 UR6, c[0x0][0x390] ;  /* 0x00007200ff0677ac */ /* 0x000e220008000a00 */
[----:B------:R-:W-:-:S05]  /*09a0*/  FMUL R3, R3, R4 ;  /* 0x0000000403037220 */ /* 0x000fca0000400000 */
[----:B-----5:R-:W-:-:S04]  /*09b0*/  FSETP.GE.AND P0, PT, R6, R3, PT ;  /* 0x000000030600720b */ /* 0x020fc80003f06000 */
[----:B------:R-:W-:Y:S02]  /*09c0*/  SEL R3, RZ, 0x1, !P0 ;  /* 0x00000001ff037807 */ /* 0x000fe40004000000 */
[----:B0-----:R-:W-:-:S04]  /*09d0*/  IADD3 R4, P1, PT, R2, UR6, RZ ;  /* 0x0000000602047c10 */ /* 0x001fc8000ff3e0ff */
[----:B------:R-:W-:-:S05]  /*09e0*/  LEA.HI.X.SX32 R5, R2, UR7, 0x1, P1 ;  /* 0x0000000702057c11 */ /* 0x000fca00088f0eff */
[----:B------:R-:W-:Y:S01]  /*09f0*/  STG.E.U8 desc[UR4][R4.64], R3 ;  /* 0x0000000304007986 */ /* 0x000fe2000c101104 */
[----:B------:R-:W-:Y:S05]  /*0a00*/  EXIT ;  /* 0x000000000000794d */ /* 0x000fea0003800000 */
        .weak           $__internal_4_$__cuda_sm3x_div_rn_noftz_f32_slowpath
        .type           $__internal_4_$__cuda_sm3x_div_rn_noftz_f32_slowpath,@function
        .size           $__internal_4_$__cuda_sm3x_div_rn_noftz_f32_slowpath,(.L_x_286 - $__internal_4_$__cuda_sm3x_div_rn_noftz_f32_slowpath)
$__internal_4_$__cuda_sm3x_div_rn_noftz_f32_slowpath:
[----:B------:R-:W0:Y:S01]  /*0a10*/  LDC R3, c[0x0][0x398] ;  /* 0x0000e600ff037b82 */ /* 0x000e220000000800 */
[----:B------:R-:W-:-:S04]  /*0a20*/  SHF.R.U32.HI R0, RZ, 0x17, R5 ;  /* 0x00000017ff007819 */ /* 0x000fc80000011605 */
[----:B------:R-:W-:-:S03]  /*0a30*/  LOP3.LUT R9, R0, 0xff, RZ, 0xc0, !PT ;  /* 0x000000ff00097812 */ /* 0x000fc600078ec0ff */
[----:B------:R-:W1:Y:S02]  /*0a40*/  LDC R10, c[0x0][0x398] ;  /* 0x0000e600ff0a7b82 */ /* 0x000e640000000800 */
[----:B------:R-:W-:-:S05]  /*0a50*/  VIADD R13, R9, 0xffffffff ;  /* 0xffffffff090d7836 */ /* 0x000fca0000000000 */
[----:B------:R-:W-:Y:S02]  /*0a60*/  ISETP.GT.U32.AND P0, PT, R13, 0xfd, PT ;  /* 0x000000fd0d00780c */ /* 0x000fe40003f04070 */
[----:B0-----:R-:W-:-:S04]  /*0a70*/  SHF.R.U32.HI R0, RZ, 0x17, R3 ;  /* 0x00000017ff007819 */ /* 0x001fc80000011603 */
[----:B------:R-:W-:-:S05]  /*0a80*/  LOP3.LUT R7, R0, 0xff, RZ, 0xc0, !PT ;  /* 0x000000ff00077812 */ /* 0x000fca00078ec0ff */
[----:B------:R-:W-:-:S05]  /*0a90*/  VIADD R12, R7, 0xffffffff ;  /* 0xffffffff070c7836 */ /* 0x000fca0000000000 */
[----:B------:R-:W-:-:S13]  /*0aa0*/  ISETP.GT.U32.OR P0, PT, R12, 0xfd, P0 ;  /* 0x000000fd0c00780c */ /* 0x000fda0000704470 */
[----:B------:R-:W-:Y:S01]  /*0ab0*/  @!P0 IMAD.MOV.U32 R11, RZ, RZ, RZ ;  /* 0x000000ffff0b8224 */ /* 0x000fe200078e00ff */
[----:B-1----:R-:W-:Y:S06]  /*0ac0*/  @!P0 BRA `(.L_x_273) ;  /* 0x0000000000608947 */ /* 0x002fec0003800000 */
        /* <DEDUP_REMOVED lines=24> */
.L_x_273:
[----:B------:R-:W-:Y:S01]  /*0c50*/  LEA R0, R9, 0xc0800000, 0x17 ;  /* 0xc080000009007811 */ /* 0x000fe200078eb8ff */
[----:B------:R-:W-:-:S04]  /*0c60*/  VIADD R7, R7, 0xffffff81 ;  /* 0xffffff8107077836 */ /* 0x000fc80000000000 */
[----:B------:R-:W-:Y:S02]  /*0c70*/  IMAD.IADD R5, R5, 0x1, -R0 ;  /* 0x0000000105057824 */ /* 0x000fe400078e0a00 */
[----:B------:R-:W-:Y:S02]  /*0c80*/  IMAD R0, R7, -0x800000, R10 ;  /* 0xff80000007007824 */ /* 0x000fe400078e020a */
[----:B------:R-:W0:Y:S01]  /*0c90*/  MUFU.RCP R3, R5 ;  /* 0x0000000500037308 */ /* 0x000e220000001000 */
[----:B------:R-:W-:-:S04]  /*0ca0*/  FADD.FTZ R13, -R5, -RZ ;  /* 0x800000ff050d7221 */ /* 0x000fc80000010100 */
        /* <DEDUP_REMOVED lines=22> */
[CCC-:B------:R-:W-:Y:S01]  /*0e10*/  FFMA.RZ R3, R12.reuse, R14.reuse, R15.reuse ;  /* 0x0000000e0c037223 */ /* 0x1c0fe2000000c00f */
[CCC-:B------:R-:W-:Y:S01]  /*0e20*/  FFMA.RM R10, R12.reuse, R14.reuse, R15.reuse ;  /* 0x0000000e0c0a7223 */ /* 0x1c0fe2000000400f */
[C---:B------:R-:W-:Y:S02]  /*0e30*/  ISETP.NE.AND P2, PT, R7.reuse, RZ, PT ;  /* 0x000000ff0700720c */ /* 0x040fe40003f45270 */
[----:B------:R-:W-:Y:S02]  /*0e40*/  ISETP.NE.AND P1, PT, R7, RZ, PT ;  /* 0x000000ff0700720c */ /* 0x000fe40003f25270 */
[----:B------:R-:W-:Y:S01]  /*0e50*/  LOP3.LUT R5, R3, 0x7fffff, RZ, 0xc0, !PT ;  /* 0x007fffff03057812 */ /* 0x000fe200078ec0ff */
[----:B------:R-:W-:Y:S01]  /*0e60*/  FFMA.RP R3, R12, R14, R15 ;  /* 0x0000000e0c037223 */ /* 0x000fe2000000800f */
[----:B------:R-:W-:Y:S02]  /*0e70*/  VIADD R12, R7, 0x20 ;  /* 0x00000020070c7836 */ /* 0x000fe40000000000 */
[----:B------:R-:W-:Y:S01]  /*0e80*/  LOP3.LUT R5, R5, 0x800000, RZ, 0xfc, !PT ;  /* 0x0080000005057812 */ /* 0x000fe200078efcff */
[----:B------:R-:W-:Y:S01]  /*0e90*/  IMAD.MOV R7, RZ, RZ, -R7 ;  /* 0x000000ffff077224 */ /* 0x000fe200078e0a07 */
[----:B------:R-:W-:-:S02]  /*0ea0*/  FSETP.NEU.FTZ.AND P0, PT, R3, R10, PT ;  /* 0x0000000a0300720b */ /* 0x000fc40003f1d000 */
[----:B------:R-:W-:Y:S02]  /*0eb0*/  SHF.L.U32 R12, R5, R12, RZ ;  /* 0x0000000c050c7219 */ /* 0x000fe400000006ff */
[----:B------:R-:W-:Y:S02]  /*0ec0*/  SEL R10, R7, RZ, P2 ;  /* 0x000000ff070a7207 */ /* 0x000fe40001000000 */
[----:B------:R-:W-:Y:S02]  /*0ed0*/  ISETP.NE.AND P1, PT, R12, RZ, P1 ;  /* 0x000000ff0c00720c */ /* 0x000fe40000f25270 */
[----:B------:R-:W-:Y:S02]  /*0ee0*/  SHF.R.U32.HI R10, RZ, R10, R5 ;  /* 0x0000000aff0a7219 */ /* 0x000fe40000011605 */
[----:B------:R-:W-:Y:S02]  /*0ef0*/  PLOP3.LUT P0, PT, P0, P1, PT, 0xf8, 0x8f ;  /* 0x00000000008f781c */ /* 0x000fe40000703f70 */
[----:B------:R-:W-:-:S02]  /*0f00*/  SHF.R.U32.HI R12, RZ, 0x1, R10 ;  /* 0x00000001ff0c7819 */ /* 0x000fc4000001160a */
[----:B------:R-:W-:-:S04]  /*0f10*/  SEL R3, RZ, 0x1, !P0 ;  /* 0x00000001ff037807 */ /* 0x000fc80004000000 */
[----:B------:R-:W-:-:S04]  /*0f20*/  LOP3.LUT R3, R3, 0x1, R12, 0xf8, !PT ;  /* 0x0000000103037812 */ /* 0x000fc800078ef80c */
[----:B------:R-:W-:-:S05]  /*0f30*/  LOP3.LUT R3, R3, R10, RZ, 0xc0, !PT ;  /* 0x0000000a03037212 */ /* 0x000fca00078ec0ff */
[----:B------:R-:W-:-:S05]  /*0f40*/  IMAD.IADD R3, R12, 0x1, R3 ;  /* 0x000000010c037824 */ /* 0x000fca00078e0203 */
[----:B------:R-:W-:Y:S01]  /*0f50*/  LOP3.LUT R0, R3, R0, RZ, 0xfc, !PT ;  /* 0x0000000003007212 */ /* 0x000fe200078efcff */
[----:B------:R-:W-:Y:S06]  /*0f60*/  BRA `(.L_x_280) ;  /* 0x0000000000347947 */ /* 0x000fec0003800000 */
.L_x_279:
[----:B------:R-:W-:-:S04]  /*0f70*/  LOP3.LUT R0, R0, 0x80000000, RZ, 0xc0, !PT ;  /* 0x8000000000007812 */ /* 0x000fc800078ec0ff */
[----:B------:R-:W-:Y:S01]  /*0f80*/  LOP3.LUT R0, R0, 0x7f800000, RZ, 0xfc, !PT ;  /* 0x7f80000000007812 */ /* 0x000fe200078efcff */
[----:B------:R-:W-:Y:S06]  /*0f90*/  BRA `(.L_x_280) ;  /* 0x0000000000287947 */ /* 0x000fec0003800000 */
.L_x_278:
[----:B------:R-:W-:Y:S01]  /*0fa0*/  IMAD R0, R10, 0x800000, R0 ;  /* 0x008000000a007824 */ /* 0x000fe200078e0200 */
[----:B------:R-:W-:Y:S06]  /*0fb0*/  BRA `(.L_x_280) ;  /* 0x0000000000207947 */ /* 0x000fec0003800000 */
.L_x_277:
[----:B------:R-:W-:-:S04]  /*0fc0*/  LOP3.LUT R0, R5, 0x80000000, R10, 0x48, !PT ;  /* 0x8000000005007812 */ /* 0x000fc800078e480a */
[----:B------:R-:W-:Y:S01]  /*0fd0*/  LOP3.LUT R0, R0, 0x7f800000, RZ, 0xfc, !PT ;  /* 0x7f80000000007812 */ /* 0x000fe200078efcff */
[----:B------:R-:W-:Y:S06]  /*0fe0*/  BRA `(.L_x_280) ;  /* 0x0000000000147947 */ /* 0x000fec0003800000 */
.L_x_276:
[----:B------:R-:W-:Y:S01]  /*0ff0*/  LOP3.LUT R0, R5, 0x80000000, R10, 0x48, !PT ;  /* 0x8000000005007812 */ /* 0x000fe200078e480a */
[----:B------:R-:W-:Y:S06]  /*1000*/  BRA `(.L_x_280) ;  /* 0x00000000000c7947 */ /* 0x000fec0003800000 */
.L_x_275:
[----:B------:R-:W0:Y:S01]  /*1010*/  MUFU.RSQ R0, -QNAN ;  /* 0xffc0000000007908 */ /* 0x000e220000001400 */
[----:B------:R-:W-:Y:S05]  /*1020*/  BRA `(.L_x_280) ;  /* 0x0000000000047947 */ /* 0x000fea0003800000 */
.L_x_274:
[----:B------:R-:W-:-:S07]  /*1030*/  FADD.FTZ R0, R0, R3 ;  /* 0x0000000300007221 */ /* 0x000fce0000010000 */
.L_x_280:
[----:B------:R-:W-:-:S04]  /*1040*/  IMAD.MOV.U32 R9, RZ, RZ, 0x0 ;  /* 0x00000000ff097424 */ /* 0x000fc800078e00ff */
[----:B0-----:R-:W-:Y:S05]  /*1050*/  RET.REL.NODEC R8 `(_Z19computeRowColAbsSumP9MatrixCSRP9MatrixCSCPbf) ;  /* 0xffffffec08e87950 */ /* 0x001fea0003c3ffff */
.L_x_281:
        /* <DEDUP_REMOVED lines=10> */
.L_x_286:


//--------------------- .nv.global.init           --------------------------
	.section	.nv.global.init,"aw",@progbits
.nv.global.init:
	.type		$str$2,@object
	.size		$str$2,($str$1 - $str$2)
$str$2:
        /*0000*/ 	.byte	0x0a, 0x00
	.type		$str$1,@object
	.size		$str$1,($str - $str$1)
$str$1:
        /*0002*/ 	.byte	0x25, 0x64, 0x20, 0x25, 0x6c, 0x66, 0x0a, 0x00
	.type		$str,@object
	.size		$str,(.L_0 - $str)
$str:
        /*000a*/ 	.byte	0x4e, 0x65, 0x69, 0x67, 0x68, 0x62, 0x6f, 0x75, 0x72, 0x73, 0x20, 0x66, 0x6f, 0x72, 0x20, 0x25
        /*001a*/ 	.byte	0x64, 0x0a, 0x00
.L_0:


//--------------------- .nv.shared.reserved.0     --------------------------
	.section	.nv.shared.reserved.0,"aw",@nobits
	.weak		__nv_reservedSMEM_offset_0_alias
	.size		__nv_reservedSMEM_offset_0_alias, 0, 64
	.other		__nv_reservedSMEM_offset_0_alias,@"STO_CUDA_RESERVED_SHARED STV_DEFAULT"
__nv_reservedSMEM_offset_0_alias:
	.zero		0
	.zero		64


//--------------------- .nv.constant0._Z25create_p_matrix_transposeiPiS_S_S_S_Pf --------------------------
	.section	.nv.constant0._Z25create_p_matrix_transposeiPiS_S_S_S_Pf,"a",@progbits
	.sectionflags	@""
	.align	4
.nv.constant0._Z25create_p_matrix_transposeiPiS_S_S_S_Pf:
	.zero		952


//--------------------- .nv.constant0._Z22get_aggregations_countiPiS_S_ --------------------------
	.section	.nv.constant0._Z22get_aggregations_countiPiS_S_,"a",@progbits
	.sectionflags	@""
	.align	4
.nv.constant0._Z22get_aggregations_countiPiS_S_:
	.zero		928


//--------------------- .nv.constant0._Z17mark_aggregationsiPiS_ --------------------------
	.section	.nv.constant0._Z17mark_aggregationsiPiS_,"a",@progbits
	.sectionflags	@""
	.align	4
.nv.constant0._Z17mark_aggregationsiPiS_:
	.zero		920


//--------------------- .nv.constant0._Z6assignIiiEvPT_T0_ --------------------------
	.section	.nv.constant0._Z6assignIiiEvPT_T0_,"a",@progbits
	.sectionflags	@""
	.align	4
.nv.constant0._Z6assignIiiEvPT_T0_:
	.zero		908


//--------------------- .nv.constant0._Z6assignIbiEvPT_T0_ --------------------------
	.section	.nv.constant0._Z6assignIbiEvPT_T0_,"a",@progbits
	.sectionflags	@""
	.align	4
.nv.constant0._Z6assignIbiEvPT_T0_:
	.zero		908


//--------------------- .nv.constant0._Z21gpu_prefix_sum_kerneliPi --------------------------
	.section	.nv.constant0._Z21gpu_prefix_sum_kerneliPi,"a",@progbits
	.sectionflags	@""
	.align	4
.nv.constant0._Z21gpu_prefix_sum_kerneliPi:
	.zero		912


//--------------------- .nv.constant0._Z16get_useful_pairsiPiS_ --------------------------
	.section	.nv.constant0._Z16get_useful_pairsiPiS_,"a",@progbits
	.sectionflags	@""
	.align	4
.nv.constant0._Z16get_useful_pairsiPiS_:
	.zero		920


//--------------------- .nv.constant0._Z19bfs_frontier_kernelP9MatrixCSRPbPiS1_S2_ --------------------------
	.section	.nv.constant0._Z19bfs_frontier_kernelP9MatrixCSRPbPiS1_S2_,"a",@progbits
	.sectionflags	@""
	.align	4
.nv.constant0._Z19bfs_frontier_kernelP9MatrixCSRPbPiS1_S2_:
	.zero		936


//--------------------- .nv.constant0._Z11aggregationiP9MatrixCSRPiPbS0_PfiS2_S1_ --------------------------
	.section	.nv.constant0._Z11aggregationiP9MatrixCSRPiPbS0_PfiS2_S1_,"a",@progbits
	.sectionflags	@""
	.align	4
.nv.constant0._Z11aggregationiP9MatrixCSRPiPbS0_PfiS2_S1_:
	.zero		968


//--------------------- .nv.constant0._Z19aggregation_initialiPi --------------------------
	.section	.nv.constant0._Z19aggregation_initialiPi,"a",@progbits
	.sectionflags	@""
	.align	4
.nv.constant0._Z19aggregation_initialiPi:
	.zero		912


//--------------------- .nv.constant0._Z3misP9MatrixCSRPi --------------------------
	.section	.nv.constant0._Z3misP9MatrixCSRPi,"a",@progbits
	.sectionflags	@""
	.align	4
.nv.constant0._Z3misP9MatrixCSRPi:
	.zero		912


//--------------------- .nv.constant0._Z18printNeighbourListP9MatrixCSRS0_Pf --------------------------
	.section	.nv.constant0._Z18printNeighbourListP9MatrixCSRS0_Pf,"a",@progbits
	.sectionflags	@""
	.align	4
.nv.constant0._Z18printNeighbourListP9MatrixCSRS0_Pf:
	.zero		920


//--------------------- .nv.constant0._Z17sortNeighbourListP9MatrixCSRS0_PfPbfS2_ --------------------------
	.section	.nv.constant0._Z17sortNeighbourListP9MatrixCSRS0_PfPbfS2_,"a",@progbits
	.sectionflags	@""
	.align	4
.nv.constant0._Z17sortNeighbourListP9MatrixCSRS0_PfPbfS2_:
	.zero		944


//--------------------- .nv.constant0._Z9comptueSiP9MatrixCSRP9MatrixCSCPf --------------------------
	.section	.nv.constant0._Z9comptueSiP9MatrixCSRP9MatrixCSCPf,"a",@progbits
	.sectionflags	@""
	.align	4
.nv.constant0._Z9comptueSiP9MatrixCSRP9MatrixCSCPf:
	.zero		920


//--------------------- .nv.constant0._Z19computeRowColAbsSumP9MatrixCSRP9MatrixCSCPbf --------------------------
	.section	.nv.constant0._Z19computeRowColAbsSumP9MatrixCSRP9MatrixCSCPbf,"a",@progbits
	.sectionflags	@""
	.align	4
.nv.constant0._Z19computeRowColAbsSumP9MatrixCSRP9MatrixCSCPbf:
	.zero		924


//--------------------- SYMBOLS --------------------------

	.type		.nv.reservedSmem.offset0,@object
	.size		.nv.reservedSmem.offset0,0x4
	.type		vprintf,@function
